//
// Generated by NVIDIA NVVM Compiler
//
// Compiler Build ID: CL-36424714
// Cuda compilation tools, release 13.0, V13.0.88
// Based on NVVM 20.0.0
//

.version 9.0
.target sm_100
.address_size 64

	// .globl	_Z11kernel__1_1PfS_S_iiiiiiiiiiiiii
// _ZZ11kernel__1_1PfS_S_iiiiiiiiiiiiiiE4sm_a has been demoted
// _ZZ11kernel__1_1PfS_S_iiiiiiiiiiiiiiE4sm_b has been demoted
// _ZZ11kernel__2_1PfS_S_iiiiiiiiiiiiiiE4sm_a has been demoted
// _ZZ11kernel__2_1PfS_S_iiiiiiiiiiiiiiE4sm_b has been demoted
// _ZZ11kernel__3_1PfS_S_iiiiiiiiiiiiiiE4sm_a has been demoted
// _ZZ11kernel__3_1PfS_S_iiiiiiiiiiiiiiE4sm_b has been demoted
// _ZZ11kernel__4_1PfS_S_iiiiiiiiiiiiiiE4sm_a has been demoted
// _ZZ11kernel__4_1PfS_S_iiiiiiiiiiiiiiE4sm_b has been demoted

.visible .entry _Z11kernel__1_1PfS_S_iiiiiiiiiiiiii(
	.param .u64 .ptr .align 1 _Z11kernel__1_1PfS_S_iiiiiiiiiiiiii_param_0,
	.param .u64 .ptr .align 1 _Z11kernel__1_1PfS_S_iiiiiiiiiiiiii_param_1,
	.param .u64 .ptr .align 1 _Z11kernel__1_1PfS_S_iiiiiiiiiiiiii_param_2,
	.param .u32 _Z11kernel__1_1PfS_S_iiiiiiiiiiiiii_param_3,
	.param .u32 _Z11kernel__1_1PfS_S_iiiiiiiiiiiiii_param_4,
	.param .u32 _Z11kernel__1_1PfS_S_iiiiiiiiiiiiii_param_5,
	.param .u32 _Z11kernel__1_1PfS_S_iiiiiiiiiiiiii_param_6,
	.param .u32 _Z11kernel__1_1PfS_S_iiiiiiiiiiiiii_param_7,
	.param .u32 _Z11kernel__1_1PfS_S_iiiiiiiiiiiiii_param_8,
	.param .u32 _Z11kernel__1_1PfS_S_iiiiiiiiiiiiii_param_9,
	.param .u32 _Z11kernel__1_1PfS_S_iiiiiiiiiiiiii_param_10,
	.param .u32 _Z11kernel__1_1PfS_S_iiiiiiiiiiiiii_param_11,
	.param .u32 _Z11kernel__1_1PfS_S_iiiiiiiiiiiiii_param_12,
	.param .u32 _Z11kernel__1_1PfS_S_iiiiiiiiiiiiii_param_13,
	.param .u32 _Z11kernel__1_1PfS_S_iiiiiiiiiiiiii_param_14,
	.param .u32 _Z11kernel__1_1PfS_S_iiiiiiiiiiiiii_param_15,
	.param .u32 _Z11kernel__1_1PfS_S_iiiiiiiiiiiiii_param_16
)
{
	.reg .pred 	%p<4>;
	.reg .b32 	%r<102>;
	.reg .b32 	%f<299>;
	.reg .b64 	%rd<77>;
	// demoted variable
	.shared .align 4 .b8 _ZZ11kernel__1_1PfS_S_iiiiiiiiiiiiiiE4sm_a[4096];
	// demoted variable
	.shared .align 4 .b8 _ZZ11kernel__1_1PfS_S_iiiiiiiiiiiiiiE4sm_b[4096];
	ld.param.u32 	%r25, [_Z11kernel__1_1PfS_S_iiiiiiiiiiiiii_param_3];
	ld.param.u32 	%r26, [_Z11kernel__1_1PfS_S_iiiiiiiiiiiiii_param_4];
	ld.param.u32 	%r32, [_Z11kernel__1_1PfS_S_iiiiiiiiiiiiii_param_5];
	ld.param.u32 	%r27, [_Z11kernel__1_1PfS_S_iiiiiiiiiiiiii_param_7];
	ld.param.u32 	%r33, [_Z11kernel__1_1PfS_S_iiiiiiiiiiiiii_param_8];
	ld.param.u32 	%r34, [_Z11kernel__1_1PfS_S_iiiiiiiiiiiiii_param_9];
	ld.param.u32 	%r35, [_Z11kernel__1_1PfS_S_iiiiiiiiiiiiii_param_10];
	ld.param.u32 	%r31, [_Z11kernel__1_1PfS_S_iiiiiiiiiiiiii_param_16];
	mov.u32 	%r1, %tid.x;
	mov.u32 	%r2, %tid.y;
	mov.u32 	%r36, %ctaid.x;
	mul.lo.s32 	%r37, %r34, %r33;
	mul.lo.s32 	%r38, %r37, %r35;
	div.u32 	%r39, %r36, %r38;
	mul.lo.s32 	%r40, %r39, %r38;
	sub.s32 	%r41, %r36, %r40;
	div.s32 	%r42, %r41, %r37;
	mul.lo.s32 	%r43, %r42, %r37;
	sub.s32 	%r44, %r41, %r43;
	div.s32 	%r45, %r44, %r33;
	mul.lo.s32 	%r46, %r45, %r33;
	sub.s32 	%r47, %r44, %r46;
	shl.b32 	%r48, %r47, 4;
	add.s32 	%r3, %r48, %r1;
	shl.b32 	%r49, %r45, 3;
	add.s32 	%r4, %r49, %r2;
	shl.b32 	%r5, %r42, 3;
	shl.b32 	%r6, %r39, 2;
	mad.lo.s32 	%r50, %r6, %r32, %r5;
	mad.lo.s32 	%r51, %r50, %r26, %r4;
	mul.lo.s32 	%r7, %r51, %r25;
	setp.lt.s32 	%p1, %r31, 1;
	mov.f32 	%f235, 0f00000000;
	mov.f32 	%f236, %f235;
	mov.f32 	%f237, %f235;
	mov.f32 	%f238, %f235;
	mov.f32 	%f239, %f235;
	mov.f32 	%f240, %f235;
	mov.f32 	%f241, %f235;
	mov.f32 	%f242, %f235;
	mov.f32 	%f243, %f235;
	mov.f32 	%f244, %f235;
	mov.f32 	%f245, %f235;
	mov.f32 	%f246, %f235;
	mov.f32 	%f247, %f235;
	mov.f32 	%f248, %f235;
	mov.f32 	%f249, %f235;
	mov.f32 	%f250, %f235;
	mov.f32 	%f251, %f235;
	mov.f32 	%f252, %f235;
	mov.f32 	%f253, %f235;
	mov.f32 	%f254, %f235;
	mov.f32 	%f255, %f235;
	mov.f32 	%f256, %f235;
	mov.f32 	%f257, %f235;
	mov.f32 	%f258, %f235;
	mov.f32 	%f259, %f235;
	mov.f32 	%f260, %f235;
	mov.f32 	%f261, %f235;
	mov.f32 	%f262, %f235;
	mov.f32 	%f263, %f235;
	mov.f32 	%f264, %f235;
	mov.f32 	%f265, %f235;
	mov.f32 	%f266, %f235;
	@%p1 bra 	$L__BB0_5;
	mad.lo.s32 	%r8, %r6, %r25, %r3;
	mad.lo.s32 	%r53, %r5, %r26, %r4;
	mul.lo.s32 	%r9, %r53, %r27;
	add.s32 	%r54, %r53, %r26;
	mul.lo.s32 	%r10, %r54, %r27;
	add.s32 	%r55, %r54, %r26;
	mul.lo.s32 	%r11, %r55, %r27;
	add.s32 	%r56, %r55, %r26;
	mul.lo.s32 	%r12, %r56, %r27;
	add.s32 	%r57, %r56, %r26;
	mul.lo.s32 	%r13, %r57, %r27;
	add.s32 	%r58, %r57, %r26;
	mul.lo.s32 	%r14, %r58, %r27;
	add.s32 	%r59, %r58, %r26;
	mul.lo.s32 	%r15, %r59, %r27;
	add.s32 	%r60, %r59, %r26;
	mul.lo.s32 	%r16, %r60, %r27;
	shl.b32 	%r61, %r1, 2;
	mov.u32 	%r62, _ZZ11kernel__1_1PfS_S_iiiiiiiiiiiiiiE4sm_a;
	add.s32 	%r17, %r62, %r61;
	mov.b32 	%r99, 0;
	mov.f32 	%f235, 0f00000000;
$L__BB0_2:
	.pragma "nounroll";
	ld.param.u32 	%r96, [_Z11kernel__1_1PfS_S_iiiiiiiiiiiiii_param_12];
	ld.param.u64 	%rd76, [_Z11kernel__1_1PfS_S_iiiiiiiiiiiiii_param_2];
	ld.param.u64 	%rd75, [_Z11kernel__1_1PfS_S_iiiiiiiiiiiiii_param_1];
	shl.b32 	%r64, %r2, 2;
	mov.u32 	%r65, _ZZ11kernel__1_1PfS_S_iiiiiiiiiiiiiiE4sm_b;
	add.s32 	%r66, %r64, %r65;
	add.s32 	%r100, %r66, 256;
	add.s32 	%r67, %r99, %r2;
	shl.b32 	%r68, %r96, 3;
	mad.lo.s32 	%r69, %r67, %r96, %r8;
	cvta.to.global.u64 	%rd4, %rd75;
	mul.wide.u32 	%rd5, %r69, 4;
	add.s64 	%rd6, %rd4, %rd5;
	ld.global.f32 	%f131, [%rd6];
	shl.b32 	%r70, %r2, 8;
	mov.u32 	%r71, _ZZ11kernel__1_1PfS_S_iiiiiiiiiiiiiiE4sm_a;
	add.s32 	%r72, %r71, %r70;
	shl.b32 	%r73, %r1, 2;
	add.s32 	%r74, %r72, %r73;
	st.shared.f32 	[%r74], %f131;
	add.s32 	%r75, %r69, %r68;
	mul.wide.u32 	%rd7, %r75, 4;
	add.s64 	%rd8, %rd4, %rd7;
	ld.global.f32 	%f132, [%rd8];
	st.shared.f32 	[%r74+2048], %f132;
	add.s32 	%r76, %r69, %r25;
	mul.wide.u32 	%rd9, %r76, 4;
	add.s64 	%rd10, %rd4, %rd9;
	ld.global.f32 	%f133, [%rd10];
	st.shared.f32 	[%r74+64], %f133;
	add.s32 	%r77, %r75, %r25;
	mul.wide.u32 	%rd11, %r77, 4;
	add.s64 	%rd12, %rd4, %rd11;
	ld.global.f32 	%f134, [%rd12];
	st.shared.f32 	[%r74+2112], %f134;
	add.s32 	%r78, %r76, %r25;
	mul.wide.u32 	%rd13, %r78, 4;
	add.s64 	%rd14, %rd4, %rd13;
	ld.global.f32 	%f135, [%rd14];
	st.shared.f32 	[%r74+128], %f135;
	add.s32 	%r79, %r77, %r25;
	mul.wide.u32 	%rd15, %r79, 4;
	add.s64 	%rd16, %rd4, %rd15;
	ld.global.f32 	%f136, [%rd16];
	st.shared.f32 	[%r74+2176], %f136;
	add.s32 	%r80, %r78, %r25;
	mul.wide.u32 	%rd17, %r80, 4;
	add.s64 	%rd18, %rd4, %rd17;
	ld.global.f32 	%f137, [%rd18];
	st.shared.f32 	[%r74+192], %f137;
	add.s32 	%r81, %r79, %r25;
	mul.wide.u32 	%rd19, %r81, 4;
	add.s64 	%rd20, %rd4, %rd19;
	ld.global.f32 	%f138, [%rd20];
	st.shared.f32 	[%r74+2240], %f138;
	add.s32 	%r82, %r99, %r1;
	add.s32 	%r83, %r82, %r9;
	cvta.to.global.u64 	%rd21, %rd76;
	mul.wide.u32 	%rd22, %r83, 4;
	add.s64 	%rd23, %rd21, %rd22;
	ld.global.f32 	%f139, [%rd23];
	shl.b32 	%r84, %r1, 8;
	add.s32 	%r85, %r65, %r84;
	add.s32 	%r86, %r85, %r64;
	st.shared.f32 	[%r86], %f139;
	add.s32 	%r87, %r82, %r10;
	mul.wide.u32 	%rd24, %r87, 4;
	add.s64 	%rd25, %rd21, %rd24;
	ld.global.f32 	%f140, [%rd25];
	st.shared.f32 	[%r86+32], %f140;
	add.s32 	%r88, %r82, %r11;
	mul.wide.u32 	%rd26, %r88, 4;
	add.s64 	%rd27, %rd21, %rd26;
	ld.global.f32 	%f141, [%rd27];
	st.shared.f32 	[%r86+64], %f141;
	add.s32 	%r89, %r82, %r12;
	mul.wide.u32 	%rd28, %r89, 4;
	add.s64 	%rd29, %rd21, %rd28;
	ld.global.f32 	%f142, [%rd29];
	st.shared.f32 	[%r86+96], %f142;
	add.s32 	%r90, %r82, %r13;
	mul.wide.u32 	%rd30, %r90, 4;
	add.s64 	%rd31, %rd21, %rd30;
	ld.global.f32 	%f143, [%rd31];
	st.shared.f32 	[%r86+128], %f143;
	add.s32 	%r91, %r82, %r14;
	mul.wide.u32 	%rd32, %r91, 4;
	add.s64 	%rd33, %rd21, %rd32;
	ld.global.f32 	%f144, [%rd33];
	st.shared.f32 	[%r86+160], %f144;
	add.s32 	%r92, %r82, %r15;
	mul.wide.u32 	%rd34, %r92, 4;
	add.s64 	%rd35, %rd21, %rd34;
	ld.global.f32 	%f145, [%rd35];
	st.shared.f32 	[%r86+192], %f145;
	add.s32 	%r93, %r82, %r16;
	mul.wide.u32 	%rd36, %r93, 4;
	add.s64 	%rd37, %rd21, %rd36;
	ld.global.f32 	%f146, [%rd37];
	st.shared.f32 	[%r86+224], %f146;
	bar.sync 	0;
	mov.b32 	%r101, 256;
$L__BB0_3:
	ld.shared.f32 	%f147, [%r100+-32];
	ld.shared.f32 	%f148, [%r100+-64];
	ld.shared.f32 	%f149, [%r100+-96];
	ld.shared.f32 	%f150, [%r100+-128];
	ld.shared.f32 	%f151, [%r100+-160];
	ld.shared.f32 	%f152, [%r100+-192];
	ld.shared.f32 	%f153, [%r100+-224];
	ld.shared.f32 	%f154, [%r100+-256];
	add.s32 	%r94, %r17, %r101;
	ld.shared.f32 	%f155, [%r94+-256];
	fma.rn.f32 	%f156, %f154, %f155, %f266;
	fma.rn.f32 	%f157, %f153, %f155, %f262;
	fma.rn.f32 	%f158, %f152, %f155, %f258;
	fma.rn.f32 	%f159, %f151, %f155, %f254;
	fma.rn.f32 	%f160, %f150, %f155, %f250;
	fma.rn.f32 	%f161, %f149, %f155, %f246;
	fma.rn.f32 	%f162, %f148, %f155, %f242;
	fma.rn.f32 	%f163, %f147, %f155, %f238;
	ld.shared.f32 	%f164, [%r94+-192];
	fma.rn.f32 	%f165, %f154, %f164, %f265;
	fma.rn.f32 	%f166, %f153, %f164, %f261;
	fma.rn.f32 	%f167, %f152, %f164, %f257;
	fma.rn.f32 	%f168, %f151, %f164, %f253;
	fma.rn.f32 	%f169, %f150, %f164, %f249;
	fma.rn.f32 	%f170, %f149, %f164, %f245;
	fma.rn.f32 	%f171, %f148, %f164, %f241;
	fma.rn.f32 	%f172, %f147, %f164, %f237;
	ld.shared.f32 	%f173, [%r94+-128];
	fma.rn.f32 	%f174, %f154, %f173, %f264;
	fma.rn.f32 	%f175, %f153, %f173, %f260;
	fma.rn.f32 	%f176, %f152, %f173, %f256;
	fma.rn.f32 	%f177, %f151, %f173, %f252;
	fma.rn.f32 	%f178, %f150, %f173, %f248;
	fma.rn.f32 	%f179, %f149, %f173, %f244;
	fma.rn.f32 	%f180, %f148, %f173, %f240;
	fma.rn.f32 	%f181, %f147, %f173, %f236;
	ld.shared.f32 	%f182, [%r94+-64];
	fma.rn.f32 	%f183, %f154, %f182, %f263;
	fma.rn.f32 	%f184, %f153, %f182, %f259;
	fma.rn.f32 	%f185, %f152, %f182, %f255;
	fma.rn.f32 	%f186, %f151, %f182, %f251;
	fma.rn.f32 	%f187, %f150, %f182, %f247;
	fma.rn.f32 	%f188, %f149, %f182, %f243;
	fma.rn.f32 	%f189, %f148, %f182, %f239;
	fma.rn.f32 	%f190, %f147, %f182, %f235;
	ld.shared.f32 	%f191, [%r100+224];
	ld.shared.f32 	%f192, [%r100+192];
	ld.shared.f32 	%f193, [%r100+160];
	ld.shared.f32 	%f194, [%r100+128];
	ld.shared.f32 	%f195, [%r100+96];
	ld.shared.f32 	%f196, [%r100+64];
	ld.shared.f32 	%f197, [%r100+32];
	ld.shared.f32 	%f198, [%r100];
	ld.shared.f32 	%f199, [%r94];
	fma.rn.f32 	%f266, %f198, %f199, %f156;
	fma.rn.f32 	%f262, %f197, %f199, %f157;
	fma.rn.f32 	%f258, %f196, %f199, %f158;
	fma.rn.f32 	%f254, %f195, %f199, %f159;
	fma.rn.f32 	%f250, %f194, %f199, %f160;
	fma.rn.f32 	%f246, %f193, %f199, %f161;
	fma.rn.f32 	%f242, %f192, %f199, %f162;
	fma.rn.f32 	%f238, %f191, %f199, %f163;
	ld.shared.f32 	%f200, [%r94+64];
	fma.rn.f32 	%f265, %f198, %f200, %f165;
	fma.rn.f32 	%f261, %f197, %f200, %f166;
	fma.rn.f32 	%f257, %f196, %f200, %f167;
	fma.rn.f32 	%f253, %f195, %f200, %f168;
	fma.rn.f32 	%f249, %f194, %f200, %f169;
	fma.rn.f32 	%f245, %f193, %f200, %f170;
	fma.rn.f32 	%f241, %f192, %f200, %f171;
	fma.rn.f32 	%f237, %f191, %f200, %f172;
	ld.shared.f32 	%f201, [%r94+128];
	fma.rn.f32 	%f264, %f198, %f201, %f174;
	fma.rn.f32 	%f260, %f197, %f201, %f175;
	fma.rn.f32 	%f256, %f196, %f201, %f176;
	fma.rn.f32 	%f252, %f195, %f201, %f177;
	fma.rn.f32 	%f248, %f194, %f201, %f178;
	fma.rn.f32 	%f244, %f193, %f201, %f179;
	fma.rn.f32 	%f240, %f192, %f201, %f180;
	fma.rn.f32 	%f236, %f191, %f201, %f181;
	ld.shared.f32 	%f202, [%r94+192];
	fma.rn.f32 	%f263, %f198, %f202, %f183;
	fma.rn.f32 	%f259, %f197, %f202, %f184;
	fma.rn.f32 	%f255, %f196, %f202, %f185;
	fma.rn.f32 	%f251, %f195, %f202, %f186;
	fma.rn.f32 	%f247, %f194, %f202, %f187;
	fma.rn.f32 	%f243, %f193, %f202, %f188;
	fma.rn.f32 	%f239, %f192, %f202, %f189;
	fma.rn.f32 	%f235, %f191, %f202, %f190;
	add.s32 	%r101, %r101, 512;
	add.s32 	%r100, %r100, 512;
	setp.ne.s32 	%p2, %r101, 4352;
	@%p2 bra 	$L__BB0_3;
	bar.sync 	0;
	add.s32 	%r99, %r99, 16;
	setp.lt.s32 	%p3, %r99, %r31;
	@%p3 bra 	$L__BB0_2;
$L__BB0_5:
	ld.param.u32 	%r98, [_Z11kernel__1_1PfS_S_iiiiiiiiiiiiii_param_15];
	ld.param.u32 	%r97, [_Z11kernel__1_1PfS_S_iiiiiiiiiiiiii_param_14];
	ld.param.u64 	%rd74, [_Z11kernel__1_1PfS_S_iiiiiiiiiiiiii_param_0];
	cvta.to.global.u64 	%rd38, %rd74;
	add.s32 	%r95, %r7, %r3;
	mul.wide.s32 	%rd39, %r95, 4;
	add.s64 	%rd40, %rd38, %rd39;
	st.global.f32 	[%rd40], %f266;
	mul.wide.s32 	%rd41, %r97, 4;
	add.s64 	%rd42, %rd40, %rd41;
	st.global.f32 	[%rd42], %f265;
	add.s64 	%rd43, %rd42, %rd41;
	st.global.f32 	[%rd43], %f264;
	add.s64 	%rd44, %rd43, %rd41;
	st.global.f32 	[%rd44], %f263;
	mul.wide.s32 	%rd45, %r98, 4;
	add.s64 	%rd46, %rd40, %rd45;
	st.global.f32 	[%rd46], %f262;
	add.s64 	%rd47, %rd46, %rd41;
	st.global.f32 	[%rd47], %f261;
	add.s64 	%rd48, %rd47, %rd41;
	st.global.f32 	[%rd48], %f260;
	add.s64 	%rd49, %rd48, %rd41;
	st.global.f32 	[%rd49], %f259;
	add.s64 	%rd50, %rd46, %rd45;
	st.global.f32 	[%rd50], %f258;
	add.s64 	%rd51, %rd50, %rd41;
	st.global.f32 	[%rd51], %f257;
	add.s64 	%rd52, %rd51, %rd41;
	st.global.f32 	[%rd52], %f256;
	add.s64 	%rd53, %rd52, %rd41;
	st.global.f32 	[%rd53], %f255;
	add.s64 	%rd54, %rd50, %rd45;
	st.global.f32 	[%rd54], %f254;
	add.s64 	%rd55, %rd54, %rd41;
	st.global.f32 	[%rd55], %f253;
	add.s64 	%rd56, %rd55, %rd41;
	st.global.f32 	[%rd56], %f252;
	add.s64 	%rd57, %rd56, %rd41;
	st.global.f32 	[%rd57], %f251;
	add.s64 	%rd58, %rd54, %rd45;
	st.global.f32 	[%rd58], %f250;
	add.s64 	%rd59, %rd58, %rd41;
	st.global.f32 	[%rd59], %f249;
	add.s64 	%rd60, %rd59, %rd41;
	st.global.f32 	[%rd60], %f248;
	add.s64 	%rd61, %rd60, %rd41;
	st.global.f32 	[%rd61], %f247;
	add.s64 	%rd62, %rd58, %rd45;
	st.global.f32 	[%rd62], %f246;
	add.s64 	%rd63, %rd62, %rd41;
	st.global.f32 	[%rd63], %f245;
	add.s64 	%rd64, %rd63, %rd41;
	st.global.f32 	[%rd64], %f244;
	add.s64 	%rd65, %rd64, %rd41;
	st.global.f32 	[%rd65], %f243;
	add.s64 	%rd66, %rd62, %rd45;
	st.global.f32 	[%rd66], %f242;
	add.s64 	%rd67, %rd66, %rd41;
	st.global.f32 	[%rd67], %f241;
	add.s64 	%rd68, %rd67, %rd41;
	st.global.f32 	[%rd68], %f240;
	add.s64 	%rd69, %rd68, %rd41;
	st.global.f32 	[%rd69], %f239;
	add.s64 	%rd70, %rd66, %rd45;
	st.global.f32 	[%rd70], %f238;
	add.s64 	%rd71, %rd70, %rd41;
	st.global.f32 	[%rd71], %f237;
	add.s64 	%rd72, %rd71, %rd41;
	st.global.f32 	[%rd72], %f236;
	add.s64 	%rd73, %rd72, %rd41;
	st.global.f32 	[%rd73], %f235;
	ret;

}
	// .globl	_Z11kernel__2_1PfS_S_iiiiiiiiiiiiii
.visible .entry _Z11kernel__2_1PfS_S_iiiiiiiiiiiiii(
	.param .u64 .ptr .align 1 _Z11kernel__2_1PfS_S_iiiiiiiiiiiiii_param_0,
	.param .u64 .ptr .align 1 _Z11kernel__2_1PfS_S_iiiiiiiiiiiiii_param_1,
	.param .u64 .ptr .align 1 _Z11kernel__2_1PfS_S_iiiiiiiiiiiiii_param_2,
	.param .u32 _Z11kernel__2_1PfS_S_iiiiiiiiiiiiii_param_3,
	.param .u32 _Z11kernel__2_1PfS_S_iiiiiiiiiiiiii_param_4,
	.param .u32 _Z11kernel__2_1PfS_S_iiiiiiiiiiiiii_param_5,
	.param .u32 _Z11kernel__2_1PfS_S_iiiiiiiiiiiiii_param_6,
	.param .u32 _Z11kernel__2_1PfS_S_iiiiiiiiiiiiii_param_7,
	.param .u32 _Z11kernel__2_1PfS_S_iiiiiiiiiiiiii_param_8,
	.param .u32 _Z11kernel__2_1PfS_S_iiiiiiiiiiiiii_param_9,
	.param .u32 _Z11kernel__2_1PfS_S_iiiiiiiiiiiiii_param_10,
	.param .u32 _Z11kernel__2_1PfS_S_iiiiiiiiiiiiii_param_11,
	.param .u32 _Z11kernel__2_1PfS_S_iiiiiiiiiiiiii_param_12,
	.param .u32 _Z11kernel__2_1PfS_S_iiiiiiiiiiiiii_param_13,
	.param .u32 _Z11kernel__2_1PfS_S_iiiiiiiiiiiiii_param_14,
	.param .u32 _Z11kernel__2_1PfS_S_iiiiiiiiiiiiii_param_15,
	.param .u32 _Z11kernel__2_1PfS_S_iiiiiiiiiiiiii_param_16
)
{
	.reg .pred 	%p<12>;
	.reg .b32 	%r<159>;
	.reg .b32 	%f<319>;
	.reg .b64 	%rd<89>;
	// demoted variable
	.shared .align 4 .b8 _ZZ11kernel__2_1PfS_S_iiiiiiiiiiiiiiE4sm_a[4096];
	// demoted variable
	.shared .align 4 .b8 _ZZ11kernel__2_1PfS_S_iiiiiiiiiiiiiiE4sm_b[4096];
	ld.param.u32 	%r35, [_Z11kernel__2_1PfS_S_iiiiiiiiiiiiii_param_3];
	ld.param.u32 	%r36, [_Z11kernel__2_1PfS_S_iiiiiiiiiiiiii_param_4];
	ld.param.u32 	%r42, [_Z11kernel__2_1PfS_S_iiiiiiiiiiiiii_param_5];
	ld.param.u32 	%r37, [_Z11kernel__2_1PfS_S_iiiiiiiiiiiiii_param_7];
	ld.param.u32 	%r43, [_Z11kernel__2_1PfS_S_iiiiiiiiiiiiii_param_8];
	ld.param.u32 	%r44, [_Z11kernel__2_1PfS_S_iiiiiiiiiiiiii_param_9];
	ld.param.u32 	%r45, [_Z11kernel__2_1PfS_S_iiiiiiiiiiiiii_param_10];
	ld.param.u32 	%r41, [_Z11kernel__2_1PfS_S_iiiiiiiiiiiiii_param_16];
	mov.u32 	%r1, %tid.x;
	mov.u32 	%r2, %tid.y;
	mov.u32 	%r46, %ctaid.x;
	mul.lo.s32 	%r47, %r44, %r43;
	mul.lo.s32 	%r48, %r47, %r45;
	div.u32 	%r49, %r46, %r48;
	mul.lo.s32 	%r50, %r49, %r48;
	sub.s32 	%r51, %r46, %r50;
	div.s32 	%r52, %r51, %r47;
	mul.lo.s32 	%r53, %r52, %r47;
	sub.s32 	%r54, %r51, %r53;
	div.s32 	%r55, %r54, %r43;
	mul.lo.s32 	%r56, %r55, %r43;
	sub.s32 	%r57, %r54, %r56;
	shl.b32 	%r58, %r57, 4;
	add.s32 	%r3, %r58, %r1;
	shl.b32 	%r59, %r55, 3;
	add.s32 	%r4, %r59, %r2;
	shl.b32 	%r5, %r52, 3;
	shl.b32 	%r6, %r49, 2;
	mad.lo.s32 	%r60, %r6, %r42, %r5;
	mad.lo.s32 	%r61, %r60, %r36, %r4;
	mul.lo.s32 	%r7, %r61, %r35;
	setp.lt.s32 	%p1, %r41, 1;
	mov.f32 	%f255, 0f00000000;
	mov.f32 	%f256, %f255;
	mov.f32 	%f257, %f255;
	mov.f32 	%f258, %f255;
	mov.f32 	%f259, %f255;
	mov.f32 	%f260, %f255;
	mov.f32 	%f261, %f255;
	mov.f32 	%f262, %f255;
	mov.f32 	%f263, %f255;
	mov.f32 	%f264, %f255;
	mov.f32 	%f265, %f255;
	mov.f32 	%f266, %f255;
	mov.f32 	%f267, %f255;
	mov.f32 	%f268, %f255;
	mov.f32 	%f269, %f255;
	mov.f32 	%f270, %f255;
	mov.f32 	%f271, %f255;
	mov.f32 	%f272, %f255;
	mov.f32 	%f273, %f255;
	mov.f32 	%f274, %f255;
	mov.f32 	%f275, %f255;
	mov.f32 	%f276, %f255;
	mov.f32 	%f277, %f255;
	mov.f32 	%f278, %f255;
	mov.f32 	%f279, %f255;
	mov.f32 	%f280, %f255;
	mov.f32 	%f281, %f255;
	mov.f32 	%f282, %f255;
	mov.f32 	%f283, %f255;
	mov.f32 	%f284, %f255;
	mov.f32 	%f285, %f255;
	mov.f32 	%f286, %f255;
	@%p1 bra 	$L__BB1_17;
	mad.lo.s32 	%r8, %r6, %r35, %r3;
	mad.lo.s32 	%r63, %r5, %r36, %r4;
	mul.lo.s32 	%r9, %r63, %r37;
	add.s32 	%r64, %r63, %r36;
	mul.lo.s32 	%r10, %r64, %r37;
	add.s32 	%r65, %r64, %r36;
	mul.lo.s32 	%r11, %r65, %r37;
	add.s32 	%r66, %r65, %r36;
	mul.lo.s32 	%r12, %r66, %r37;
	add.s32 	%r67, %r66, %r36;
	mul.lo.s32 	%r13, %r67, %r37;
	add.s32 	%r68, %r67, %r36;
	mul.lo.s32 	%r14, %r68, %r37;
	add.s32 	%r69, %r68, %r36;
	mul.lo.s32 	%r15, %r69, %r37;
	add.s32 	%r70, %r69, %r36;
	mul.lo.s32 	%r16, %r70, %r37;
	mov.b32 	%r154, 0;
	mov.f32 	%f255, 0f00000000;
	mov.u32 	%r155, %r154;
$L__BB1_2:
	.pragma "nounroll";
	add.s32 	%r19, %r154, 16;
	sub.s32 	%r71, %r19, %r41;
	setp.gt.s32 	%p2, %r71, 0;
	selp.b32 	%r155, %r71, %r155, %p2;
	sub.s32 	%r72, 16, %r155;
	setp.ge.u32 	%p3, %r2, %r72;
	@%p3 bra 	$L__BB1_11;
	ld.param.u32 	%r151, [_Z11kernel__2_1PfS_S_iiiiiiiiiiiiii_param_12];
	ld.param.u64 	%rd81, [_Z11kernel__2_1PfS_S_iiiiiiiiiiiiii_param_1];
	add.s32 	%r73, %r154, %r2;
	mul.lo.s32 	%r74, %r73, %r151;
	add.s32 	%r21, %r73, 8;
	setp.ge.u32 	%p4, %r21, %r41;
	shl.b32 	%r75, %r151, 3;
	add.s32 	%r22, %r74, %r75;
	add.s32 	%r23, %r8, %r74;
	cvta.to.global.u64 	%rd5, %rd81;
	mul.wide.u32 	%rd6, %r23, 4;
	add.s64 	%rd7, %rd5, %rd6;
	ld.global.f32 	%f163, [%rd7];
	shl.b32 	%r76, %r2, 8;
	mov.u32 	%r77, _ZZ11kernel__2_1PfS_S_iiiiiiiiiiiiiiE4sm_a;
	add.s32 	%r78, %r77, %r76;
	shl.b32 	%r79, %r1, 2;
	add.s32 	%r80, %r78, %r79;
	st.shared.f32 	[%r80], %f163;
	@%p4 bra 	$L__BB1_5;
	ld.param.u64 	%rd82, [_Z11kernel__2_1PfS_S_iiiiiiiiiiiiii_param_1];
	add.s32 	%r81, %r8, %r22;
	cvta.to.global.u64 	%rd8, %rd82;
	mul.wide.u32 	%rd9, %r81, 4;
	add.s64 	%rd10, %rd8, %rd9;
	ld.global.f32 	%f164, [%rd10];
	shl.b32 	%r82, %r2, 8;
	mov.u32 	%r83, _ZZ11kernel__2_1PfS_S_iiiiiiiiiiiiiiE4sm_a;
	add.s32 	%r84, %r83, %r82;
	shl.b32 	%r85, %r1, 2;
	add.s32 	%r86, %r84, %r85;
	st.shared.f32 	[%r86+2048], %f164;
$L__BB1_5:
	ld.param.u64 	%rd83, [_Z11kernel__2_1PfS_S_iiiiiiiiiiiiii_param_1];
	add.s32 	%r24, %r23, %r35;
	cvta.to.global.u64 	%rd11, %rd83;
	mul.wide.u32 	%rd12, %r24, 4;
	add.s64 	%rd13, %rd11, %rd12;
	ld.global.f32 	%f165, [%rd13];
	shl.b32 	%r87, %r2, 8;
	mov.u32 	%r88, _ZZ11kernel__2_1PfS_S_iiiiiiiiiiiiiiE4sm_a;
	add.s32 	%r89, %r88, %r87;
	shl.b32 	%r90, %r1, 2;
	add.s32 	%r91, %r89, %r90;
	st.shared.f32 	[%r91+64], %f165;
	@%p4 bra 	$L__BB1_7;
	ld.param.u64 	%rd84, [_Z11kernel__2_1PfS_S_iiiiiiiiiiiiii_param_1];
	add.s32 	%r92, %r8, %r35;
	add.s32 	%r93, %r92, %r22;
	cvta.to.global.u64 	%rd14, %rd84;
	mul.wide.u32 	%rd15, %r93, 4;
	add.s64 	%rd16, %rd14, %rd15;
	ld.global.f32 	%f166, [%rd16];
	shl.b32 	%r94, %r2, 8;
	mov.u32 	%r95, _ZZ11kernel__2_1PfS_S_iiiiiiiiiiiiiiE4sm_a;
	add.s32 	%r96, %r95, %r94;
	shl.b32 	%r97, %r1, 2;
	add.s32 	%r98, %r96, %r97;
	st.shared.f32 	[%r98+2112], %f166;
$L__BB1_7:
	ld.param.u64 	%rd85, [_Z11kernel__2_1PfS_S_iiiiiiiiiiiiii_param_1];
	add.s32 	%r25, %r24, %r35;
	cvta.to.global.u64 	%rd17, %rd85;
	mul.wide.u32 	%rd18, %r25, 4;
	add.s64 	%rd19, %rd17, %rd18;
	ld.global.f32 	%f167, [%rd19];
	shl.b32 	%r99, %r2, 8;
	mov.u32 	%r100, _ZZ11kernel__2_1PfS_S_iiiiiiiiiiiiiiE4sm_a;
	add.s32 	%r101, %r100, %r99;
	shl.b32 	%r102, %r1, 2;
	add.s32 	%r103, %r101, %r102;
	st.shared.f32 	[%r103+128], %f167;
	@%p4 bra 	$L__BB1_9;
	ld.param.u64 	%rd86, [_Z11kernel__2_1PfS_S_iiiiiiiiiiiiii_param_1];
	add.s32 	%r104, %r8, %r35;
	add.s32 	%r105, %r104, %r35;
	add.s32 	%r106, %r105, %r22;
	cvta.to.global.u64 	%rd20, %rd86;
	mul.wide.u32 	%rd21, %r106, 4;
	add.s64 	%rd22, %rd20, %rd21;
	ld.global.f32 	%f168, [%rd22];
	shl.b32 	%r107, %r2, 8;
	mov.u32 	%r108, _ZZ11kernel__2_1PfS_S_iiiiiiiiiiiiiiE4sm_a;
	add.s32 	%r109, %r108, %r107;
	shl.b32 	%r110, %r1, 2;
	add.s32 	%r111, %r109, %r110;
	st.shared.f32 	[%r111+2176], %f168;
$L__BB1_9:
	ld.param.u64 	%rd87, [_Z11kernel__2_1PfS_S_iiiiiiiiiiiiii_param_1];
	add.s32 	%r112, %r25, %r35;
	cvta.to.global.u64 	%rd1, %rd87;
	mul.wide.u32 	%rd23, %r112, 4;
	add.s64 	%rd24, %rd1, %rd23;
	ld.global.f32 	%f169, [%rd24];
	shl.b32 	%r113, %r2, 8;
	mov.u32 	%r114, _ZZ11kernel__2_1PfS_S_iiiiiiiiiiiiiiE4sm_a;
	add.s32 	%r115, %r114, %r113;
	shl.b32 	%r116, %r1, 2;
	add.s32 	%r117, %r115, %r116;
	st.shared.f32 	[%r117+192], %f169;
	@%p4 bra 	$L__BB1_11;
	add.s32 	%r118, %r8, %r35;
	add.s32 	%r119, %r118, %r35;
	add.s32 	%r120, %r119, %r35;
	add.s32 	%r121, %r120, %r22;
	mul.wide.u32 	%rd25, %r121, 4;
	add.s64 	%rd26, %rd1, %rd25;
	ld.global.f32 	%f170, [%rd26];
	shl.b32 	%r122, %r2, 8;
	mov.u32 	%r123, _ZZ11kernel__2_1PfS_S_iiiiiiiiiiiiiiE4sm_a;
	add.s32 	%r124, %r123, %r122;
	shl.b32 	%r125, %r1, 2;
	add.s32 	%r126, %r124, %r125;
	st.shared.f32 	[%r126+2240], %f170;
$L__BB1_11:
	sub.s32 	%r127, 16, %r155;
	setp.ge.u32 	%p8, %r1, %r127;
	@%p8 bra 	$L__BB1_13;
	ld.param.u64 	%rd88, [_Z11kernel__2_1PfS_S_iiiiiiiiiiiiii_param_2];
	add.s32 	%r128, %r154, %r1;
	add.s32 	%r129, %r128, %r9;
	cvta.to.global.u64 	%rd27, %rd88;
	mul.wide.u32 	%rd28, %r129, 4;
	add.s64 	%rd29, %rd27, %rd28;
	ld.global.f32 	%f171, [%rd29];
	shl.b32 	%r130, %r1, 8;
	mov.u32 	%r131, _ZZ11kernel__2_1PfS_S_iiiiiiiiiiiiiiE4sm_b;
	add.s32 	%r132, %r131, %r130;
	shl.b32 	%r133, %r2, 2;
	add.s32 	%r134, %r132, %r133;
	st.shared.f32 	[%r134], %f171;
	add.s32 	%r135, %r128, %r10;
	mul.wide.u32 	%rd30, %r135, 4;
	add.s64 	%rd31, %rd27, %rd30;
	ld.global.f32 	%f172, [%rd31];
	st.shared.f32 	[%r134+32], %f172;
	add.s32 	%r136, %r128, %r11;
	mul.wide.u32 	%rd32, %r136, 4;
	add.s64 	%rd33, %rd27, %rd32;
	ld.global.f32 	%f173, [%rd33];
	st.shared.f32 	[%r134+64], %f173;
	add.s32 	%r137, %r128, %r12;
	mul.wide.u32 	%rd34, %r137, 4;
	add.s64 	%rd35, %rd27, %rd34;
	ld.global.f32 	%f174, [%rd35];
	st.shared.f32 	[%r134+96], %f174;
	add.s32 	%r138, %r128, %r13;
	mul.wide.u32 	%rd36, %r138, 4;
	add.s64 	%rd37, %rd27, %rd36;
	ld.global.f32 	%f175, [%rd37];
	st.shared.f32 	[%r134+128], %f175;
	add.s32 	%r139, %r128, %r14;
	mul.wide.u32 	%rd38, %r139, 4;
	add.s64 	%rd39, %rd27, %rd38;
	ld.global.f32 	%f176, [%rd39];
	st.shared.f32 	[%r134+160], %f176;
	add.s32 	%r140, %r128, %r15;
	mul.wide.u32 	%rd40, %r140, 4;
	add.s64 	%rd41, %rd27, %rd40;
	ld.global.f32 	%f177, [%rd41];
	st.shared.f32 	[%r134+192], %f177;
	add.s32 	%r141, %r128, %r16;
	mul.wide.u32 	%rd42, %r141, 4;
	add.s64 	%rd43, %rd27, %rd42;
	ld.global.f32 	%f178, [%rd43];
	st.shared.f32 	[%r134+224], %f178;
$L__BB1_13:
	bar.sync 	0;
	setp.gt.s32 	%p9, %r155, 15;
	@%p9 bra 	$L__BB1_16;
	shl.b32 	%r142, %r2, 2;
	mov.u32 	%r143, _ZZ11kernel__2_1PfS_S_iiiiiiiiiiiiiiE4sm_b;
	add.s32 	%r144, %r142, %r143;
	add.s32 	%r157, %r144, 128;
	shl.b32 	%r145, %r1, 2;
	mov.u32 	%r146, _ZZ11kernel__2_1PfS_S_iiiiiiiiiiiiiiE4sm_a;
	add.s32 	%r147, %r145, %r146;
	add.s32 	%r156, %r147, 128;
	sub.s32 	%r148, 16, %r155;
	max.s32 	%r149, %r148, 1;
	neg.s32 	%r158, %r149;
$L__BB1_15:
	ld.shared.f32 	%f179, [%r157+96];
	ld.shared.f32 	%f180, [%r157+64];
	ld.shared.f32 	%f181, [%r157+32];
	ld.shared.f32 	%f182, [%r157];
	ld.shared.f32 	%f183, [%r157+-32];
	ld.shared.f32 	%f184, [%r157+-64];
	ld.shared.f32 	%f185, [%r157+-96];
	ld.shared.f32 	%f186, [%r157+-128];
	ld.shared.f32 	%f187, [%r156+-128];
	fma.rn.f32 	%f286, %f186, %f187, %f286;
	fma.rn.f32 	%f282, %f185, %f187, %f282;
	fma.rn.f32 	%f278, %f184, %f187, %f278;
	fma.rn.f32 	%f274, %f183, %f187, %f274;
	fma.rn.f32 	%f270, %f182, %f187, %f270;
	fma.rn.f32 	%f266, %f181, %f187, %f266;
	fma.rn.f32 	%f262, %f180, %f187, %f262;
	fma.rn.f32 	%f258, %f179, %f187, %f258;
	ld.shared.f32 	%f188, [%r156+-64];
	fma.rn.f32 	%f285, %f186, %f188, %f285;
	fma.rn.f32 	%f281, %f185, %f188, %f281;
	fma.rn.f32 	%f277, %f184, %f188, %f277;
	fma.rn.f32 	%f273, %f183, %f188, %f273;
	fma.rn.f32 	%f269, %f182, %f188, %f269;
	fma.rn.f32 	%f265, %f181, %f188, %f265;
	fma.rn.f32 	%f261, %f180, %f188, %f261;
	fma.rn.f32 	%f257, %f179, %f188, %f257;
	ld.shared.f32 	%f189, [%r156];
	fma.rn.f32 	%f284, %f186, %f189, %f284;
	fma.rn.f32 	%f280, %f185, %f189, %f280;
	fma.rn.f32 	%f276, %f184, %f189, %f276;
	fma.rn.f32 	%f272, %f183, %f189, %f272;
	fma.rn.f32 	%f268, %f182, %f189, %f268;
	fma.rn.f32 	%f264, %f181, %f189, %f264;
	fma.rn.f32 	%f260, %f180, %f189, %f260;
	fma.rn.f32 	%f256, %f179, %f189, %f256;
	ld.shared.f32 	%f190, [%r156+64];
	fma.rn.f32 	%f283, %f186, %f190, %f283;
	fma.rn.f32 	%f279, %f185, %f190, %f279;
	fma.rn.f32 	%f275, %f184, %f190, %f275;
	fma.rn.f32 	%f271, %f183, %f190, %f271;
	fma.rn.f32 	%f267, %f182, %f190, %f267;
	fma.rn.f32 	%f263, %f181, %f190, %f263;
	fma.rn.f32 	%f259, %f180, %f190, %f259;
	fma.rn.f32 	%f255, %f179, %f190, %f255;
	add.s32 	%r158, %r158, 1;
	setp.ne.s32 	%p10, %r158, 0;
	add.s32 	%r157, %r157, 256;
	add.s32 	%r156, %r156, 256;
	@%p10 bra 	$L__BB1_15;
$L__BB1_16:
	bar.sync 	0;
	setp.lt.s32 	%p11, %r19, %r41;
	mov.u32 	%r154, %r19;
	@%p11 bra 	$L__BB1_2;
$L__BB1_17:
	ld.param.u32 	%r153, [_Z11kernel__2_1PfS_S_iiiiiiiiiiiiii_param_15];
	ld.param.u32 	%r152, [_Z11kernel__2_1PfS_S_iiiiiiiiiiiiii_param_14];
	ld.param.u64 	%rd80, [_Z11kernel__2_1PfS_S_iiiiiiiiiiiiii_param_0];
	cvta.to.global.u64 	%rd44, %rd80;
	add.s32 	%r150, %r7, %r3;
	mul.wide.s32 	%rd45, %r150, 4;
	add.s64 	%rd46, %rd44, %rd45;
	st.global.f32 	[%rd46], %f286;
	mul.wide.s32 	%rd47, %r152, 4;
	add.s64 	%rd48, %rd46, %rd47;
	st.global.f32 	[%rd48], %f285;
	add.s64 	%rd49, %rd48, %rd47;
	st.global.f32 	[%rd49], %f284;
	add.s64 	%rd50, %rd49, %rd47;
	st.global.f32 	[%rd50], %f283;
	mul.wide.s32 	%rd51, %r153, 4;
	add.s64 	%rd52, %rd46, %rd51;
	st.global.f32 	[%rd52], %f282;
	add.s64 	%rd53, %rd52, %rd47;
	st.global.f32 	[%rd53], %f281;
	add.s64 	%rd54, %rd53, %rd47;
	st.global.f32 	[%rd54], %f280;
	add.s64 	%rd55, %rd54, %rd47;
	st.global.f32 	[%rd55], %f279;
	add.s64 	%rd56, %rd52, %rd51;
	st.global.f32 	[%rd56], %f278;
	add.s64 	%rd57, %rd56, %rd47;
	st.global.f32 	[%rd57], %f277;
	add.s64 	%rd58, %rd57, %rd47;
	st.global.f32 	[%rd58], %f276;
	add.s64 	%rd59, %rd58, %rd47;
	st.global.f32 	[%rd59], %f275;
	add.s64 	%rd60, %rd56, %rd51;
	st.global.f32 	[%rd60], %f274;
	add.s64 	%rd61, %rd60, %rd47;
	st.global.f32 	[%rd61], %f273;
	add.s64 	%rd62, %rd61, %rd47;
	st.global.f32 	[%rd62], %f272;
	add.s64 	%rd63, %rd62, %rd47;
	st.global.f32 	[%rd63], %f271;
	add.s64 	%rd64, %rd60, %rd51;
	st.global.f32 	[%rd64], %f270;
	add.s64 	%rd65, %rd64, %rd47;
	st.global.f32 	[%rd65], %f269;
	add.s64 	%rd66, %rd65, %rd47;
	st.global.f32 	[%rd66], %f268;
	add.s64 	%rd67, %rd66, %rd47;
	st.global.f32 	[%rd67], %f267;
	add.s64 	%rd68, %rd64, %rd51;
	st.global.f32 	[%rd68], %f266;
	add.s64 	%rd69, %rd68, %rd47;
	st.global.f32 	[%rd69], %f265;
	add.s64 	%rd70, %rd69, %rd47;
	st.global.f32 	[%rd70], %f264;
	add.s64 	%rd71, %rd70, %rd47;
	st.global.f32 	[%rd71], %f263;
	add.s64 	%rd72, %rd68, %rd51;
	st.global.f32 	[%rd72], %f262;
	add.s64 	%rd73, %rd72, %rd47;
	st.global.f32 	[%rd73], %f261;
	add.s64 	%rd74, %rd73, %rd47;
	st.global.f32 	[%rd74], %f260;
	add.s64 	%rd75, %rd74, %rd47;
	st.global.f32 	[%rd75], %f259;
	add.s64 	%rd76, %rd72, %rd51;
	st.global.f32 	[%rd76], %f258;
	add.s64 	%rd77, %rd76, %rd47;
	st.global.f32 	[%rd77], %f257;
	add.s64 	%rd78, %rd77, %rd47;
	st.global.f32 	[%rd78], %f256;
	add.s64 	%rd79, %rd78, %rd47;
	st.global.f32 	[%rd79], %f255;
	ret;

}
	// .globl	_Z11kernel__3_1PfS_S_iiiiiiiiiiiiii
.visible .entry _Z11kernel__3_1PfS_S_iiiiiiiiiiiiii(
	.param .u64 .ptr .align 1 _Z11kernel__3_1PfS_S_iiiiiiiiiiiiii_param_0,
	.param .u64 .ptr .align 1 _Z11kernel__3_1PfS_S_iiiiiiiiiiiiii_param_1,
	.param .u64 .ptr .align 1 _Z11kernel__3_1PfS_S_iiiiiiiiiiiiii_param_2,
	.param .u32 _Z11kernel__3_1PfS_S_iiiiiiiiiiiiii_param_3,
	.param .u32 _Z11kernel__3_1PfS_S_iiiiiiiiiiiiii_param_4,
	.param .u32 _Z11kernel__3_1PfS_S_iiiiiiiiiiiiii_param_5,
	.param .u32 _Z11kernel__3_1PfS_S_iiiiiiiiiiiiii_param_6,
	.param .u32 _Z11kernel__3_1PfS_S_iiiiiiiiiiiiii_param_7,
	.param .u32 _Z11kernel__3_1PfS_S_iiiiiiiiiiiiii_param_8,
	.param .u32 _Z11kernel__3_1PfS_S_iiiiiiiiiiiiii_param_9,
	.param .u32 _Z11kernel__3_1PfS_S_iiiiiiiiiiiiii_param_10,
	.param .u32 _Z11kernel__3_1PfS_S_iiiiiiiiiiiiii_param_11,
	.param .u32 _Z11kernel__3_1PfS_S_iiiiiiiiiiiiii_param_12,
	.param .u32 _Z11kernel__3_1PfS_S_iiiiiiiiiiiiii_param_13,
	.param .u32 _Z11kernel__3_1PfS_S_iiiiiiiiiiiiii_param_14,
	.param .u32 _Z11kernel__3_1PfS_S_iiiiiiiiiiiiii_param_15,
	.param .u32 _Z11kernel__3_1PfS_S_iiiiiiiiiiiiii_param_16
)
{
	.reg .pred 	%p<113>;
	.reg .b32 	%r<207>;
	.reg .b32 	%f<292>;
	.reg .b64 	%rd<97>;
	// demoted variable
	.shared .align 4 .b8 _ZZ11kernel__3_1PfS_S_iiiiiiiiiiiiiiE4sm_a[4096];
	// demoted variable
	.shared .align 4 .b8 _ZZ11kernel__3_1PfS_S_iiiiiiiiiiiiiiE4sm_b[4096];
	ld.param.u64 	%rd4, [_Z11kernel__3_1PfS_S_iiiiiiiiiiiiii_param_0];
	ld.param.u32 	%r40, [_Z11kernel__3_1PfS_S_iiiiiiiiiiiiii_param_3];
	ld.param.u32 	%r41, [_Z11kernel__3_1PfS_S_iiiiiiiiiiiiii_param_4];
	ld.param.u32 	%r47, [_Z11kernel__3_1PfS_S_iiiiiiiiiiiiii_param_5];
	ld.param.u32 	%r48, [_Z11kernel__3_1PfS_S_iiiiiiiiiiiiii_param_6];
	ld.param.u32 	%r49, [_Z11kernel__3_1PfS_S_iiiiiiiiiiiiii_param_8];
	ld.param.u32 	%r50, [_Z11kernel__3_1PfS_S_iiiiiiiiiiiiii_param_9];
	ld.param.u32 	%r51, [_Z11kernel__3_1PfS_S_iiiiiiiiiiiiii_param_10];
	ld.param.u32 	%r44, [_Z11kernel__3_1PfS_S_iiiiiiiiiiiiii_param_14];
	ld.param.u32 	%r46, [_Z11kernel__3_1PfS_S_iiiiiiiiiiiiii_param_16];
	cvta.to.global.u64 	%rd1, %rd4;
	mov.u32 	%r1, %tid.x;
	mov.u32 	%r2, %tid.y;
	mov.u32 	%r52, %ctaid.x;
	mul.lo.s32 	%r53, %r50, %r49;
	mul.lo.s32 	%r54, %r53, %r51;
	div.u32 	%r55, %r52, %r54;
	mul.lo.s32 	%r56, %r55, %r54;
	sub.s32 	%r57, %r52, %r56;
	div.s32 	%r58, %r57, %r53;
	mul.lo.s32 	%r59, %r58, %r53;
	sub.s32 	%r60, %r57, %r59;
	div.s32 	%r61, %r60, %r49;
	mul.lo.s32 	%r62, %r61, %r49;
	sub.s32 	%r63, %r60, %r62;
	shl.b32 	%r64, %r63, 4;
	add.s32 	%r3, %r64, %r1;
	shl.b32 	%r65, %r61, 3;
	add.s32 	%r4, %r65, %r2;
	shl.b32 	%r5, %r58, 3;
	shl.b32 	%r6, %r55, 2;
	mad.lo.s32 	%r66, %r6, %r47, %r5;
	mad.lo.s32 	%r67, %r66, %r41, %r4;
	mad.lo.s32 	%r7, %r67, %r40, %r3;
	sub.s32 	%r68, %r40, %r64;
	shr.s32 	%r69, %r40, 31;
	shr.u32 	%r70, %r69, 28;
	add.s32 	%r71, %r40, %r70;
	and.b32  	%r72, %r71, -16;
	sub.s32 	%r73, %r40, %r72;
	setp.lt.s32 	%p3, %r68, 16;
	selp.b32 	%r8, %r73, 16, %p3;
	sub.s32 	%r74, %r41, %r65;
	shr.s32 	%r75, %r41, 31;
	shr.u32 	%r76, %r75, 29;
	add.s32 	%r77, %r41, %r76;
	and.b32  	%r78, %r77, -8;
	sub.s32 	%r79, %r41, %r78;
	setp.lt.s32 	%p4, %r74, 8;
	selp.b32 	%r9, %r79, 8, %p4;
	sub.s32 	%r10, %r47, %r5;
	shr.s32 	%r80, %r47, 31;
	shr.u32 	%r81, %r80, 29;
	add.s32 	%r82, %r47, %r81;
	and.b32  	%r83, %r82, -8;
	sub.s32 	%r84, %r47, %r83;
	setp.gt.s32 	%p5, %r10, 7;
	selp.b32 	%r11, 8, %r84, %p5;
	sub.s32 	%r12, %r48, %r6;
	shr.s32 	%r85, %r48, 31;
	shr.u32 	%r86, %r85, 30;
	add.s32 	%r87, %r48, %r86;
	and.b32  	%r88, %r87, -4;
	sub.s32 	%r89, %r48, %r88;
	setp.gt.s32 	%p6, %r12, 3;
	selp.b32 	%r13, 4, %r89, %p6;
	setp.lt.s32 	%p7, %r46, 1;
	mov.f32 	%f228, 0f00000000;
	mov.f32 	%f229, %f228;
	mov.f32 	%f230, %f228;
	mov.f32 	%f231, %f228;
	mov.f32 	%f232, %f228;
	mov.f32 	%f233, %f228;
	mov.f32 	%f234, %f228;
	mov.f32 	%f235, %f228;
	mov.f32 	%f236, %f228;
	mov.f32 	%f237, %f228;
	mov.f32 	%f238, %f228;
	mov.f32 	%f239, %f228;
	mov.f32 	%f240, %f228;
	mov.f32 	%f241, %f228;
	mov.f32 	%f242, %f228;
	mov.f32 	%f243, %f228;
	mov.f32 	%f244, %f228;
	mov.f32 	%f245, %f228;
	mov.f32 	%f246, %f228;
	mov.f32 	%f247, %f228;
	mov.f32 	%f248, %f228;
	mov.f32 	%f249, %f228;
	mov.f32 	%f250, %f228;
	mov.f32 	%f251, %f228;
	mov.f32 	%f252, %f228;
	mov.f32 	%f253, %f228;
	mov.f32 	%f254, %f228;
	mov.f32 	%f255, %f228;
	mov.f32 	%f256, %f228;
	mov.f32 	%f257, %f228;
	mov.f32 	%f258, %f228;
	mov.f32 	%f259, %f228;
	@%p7 bra 	$L__BB2_16;
	setp.lt.s32 	%p8, %r1, %r8;
	setp.gt.s32 	%p9, %r13, 0;
	and.pred  	%p1, %p8, %p9;
	setp.lt.s32 	%p10, %r2, %r9;
	setp.gt.s32 	%p11, %r11, 0;
	and.pred  	%p2, %p10, %p11;
	mov.b32 	%r200, 0;
	mov.f32 	%f228, 0f00000000;
	not.pred 	%p12, %p1;
	not.pred 	%p14, %p2;
$L__BB2_2:
	.pragma "nounroll";
	@%p12 bra 	$L__BB2_5;
	shl.b32 	%r92, %r2, 8;
	shl.b32 	%r93, %r1, 2;
	add.s32 	%r94, %r92, %r93;
	mov.u32 	%r95, _ZZ11kernel__3_1PfS_S_iiiiiiiiiiiiiiE4sm_a;
	add.s32 	%r96, %r94, %r95;
	add.s32 	%r201, %r96, 2048;
	neg.s32 	%r202, %r13;
	mov.b32 	%r203, 0;
$L__BB2_4:
	ld.param.u32 	%r191, [_Z11kernel__3_1PfS_S_iiiiiiiiiiiiii_param_12];
	ld.param.u32 	%r186, [_Z11kernel__3_1PfS_S_iiiiiiiiiiiiii_param_3];
	ld.param.u64 	%rd92, [_Z11kernel__3_1PfS_S_iiiiiiiiiiiiii_param_1];
	add.s32 	%r97, %r6, %r203;
	mad.lo.s32 	%r98, %r97, %r186, %r3;
	add.s32 	%r99, %r200, %r2;
	mad.lo.s32 	%r100, %r99, %r191, %r98;
	cvta.to.global.u64 	%rd5, %rd92;
	mul.wide.u32 	%rd6, %r100, 4;
	add.s64 	%rd7, %rd5, %rd6;
	ld.global.f32 	%f131, [%rd7];
	st.shared.f32 	[%r201+-2048], %f131;
	shl.b32 	%r101, %r191, 3;
	add.s32 	%r102, %r100, %r101;
	mul.wide.u32 	%rd8, %r102, 4;
	add.s64 	%rd9, %rd5, %rd8;
	ld.global.f32 	%f132, [%rd9];
	st.shared.f32 	[%r201], %f132;
	add.s32 	%r203, %r203, 1;
	add.s32 	%r202, %r202, 1;
	setp.ne.s32 	%p13, %r202, 0;
	add.s32 	%r201, %r201, 64;
	@%p13 bra 	$L__BB2_4;
$L__BB2_5:
	@%p14 bra 	$L__BB2_13;
	setp.lt.u32 	%p15, %r11, 4;
	mov.b32 	%r205, 0;
	@%p15 bra 	$L__BB2_9;
	mov.b32 	%r204, 0;
$L__BB2_8:
	ld.param.u32 	%r187, [_Z11kernel__3_1PfS_S_iiiiiiiiiiiiii_param_7];
	ld.param.u64 	%rd93, [_Z11kernel__3_1PfS_S_iiiiiiiiiiiiii_param_2];
	add.s32 	%r105, %r5, %r204;
	mad.lo.s32 	%r106, %r105, %r41, %r4;
	add.s32 	%r107, %r200, %r1;
	mad.lo.s32 	%r108, %r106, %r187, %r107;
	cvta.to.global.u64 	%rd10, %rd93;
	mul.wide.u32 	%rd11, %r108, 4;
	add.s64 	%rd12, %rd10, %rd11;
	ld.global.f32 	%f133, [%rd12];
	shl.b32 	%r109, %r204, 3;
	add.s32 	%r110, %r109, %r2;
	shl.b32 	%r111, %r1, 8;
	mov.u32 	%r112, _ZZ11kernel__3_1PfS_S_iiiiiiiiiiiiiiE4sm_b;
	add.s32 	%r113, %r112, %r111;
	shl.b32 	%r114, %r110, 2;
	add.s32 	%r115, %r113, %r114;
	st.shared.f32 	[%r115], %f133;
	add.s32 	%r116, %r106, %r41;
	mad.lo.s32 	%r117, %r116, %r187, %r107;
	mul.wide.u32 	%rd13, %r117, 4;
	add.s64 	%rd14, %rd10, %rd13;
	ld.global.f32 	%f134, [%rd14];
	st.shared.f32 	[%r115+32], %f134;
	add.s32 	%r118, %r116, %r41;
	mad.lo.s32 	%r119, %r118, %r187, %r107;
	mul.wide.u32 	%rd15, %r119, 4;
	add.s64 	%rd16, %rd10, %rd15;
	ld.global.f32 	%f135, [%rd16];
	st.shared.f32 	[%r115+64], %f135;
	add.s32 	%r120, %r118, %r41;
	mad.lo.s32 	%r121, %r120, %r187, %r107;
	mul.wide.u32 	%rd17, %r121, 4;
	add.s64 	%rd18, %rd10, %rd17;
	ld.global.f32 	%f136, [%rd18];
	st.shared.f32 	[%r115+96], %f136;
	add.s32 	%r204, %r204, 4;
	and.b32  	%r205, %r11, 2147483644;
	setp.ne.s32 	%p16, %r204, %r205;
	@%p16 bra 	$L__BB2_8;
$L__BB2_9:
	and.b32  	%r122, %r11, 3;
	setp.eq.s32 	%p17, %r122, 0;
	@%p17 bra 	$L__BB2_13;
	ld.param.u32 	%r188, [_Z11kernel__3_1PfS_S_iiiiiiiiiiiiii_param_7];
	ld.param.u64 	%rd94, [_Z11kernel__3_1PfS_S_iiiiiiiiiiiiii_param_2];
	and.b32  	%r123, %r11, 3;
	setp.eq.s32 	%p18, %r123, 1;
	add.s32 	%r124, %r5, %r205;
	mad.lo.s32 	%r27, %r124, %r41, %r4;
	add.s32 	%r125, %r200, %r1;
	mad.lo.s32 	%r126, %r27, %r188, %r125;
	cvta.to.global.u64 	%rd19, %rd94;
	mul.wide.u32 	%rd20, %r126, 4;
	add.s64 	%rd21, %rd19, %rd20;
	ld.global.f32 	%f137, [%rd21];
	shl.b32 	%r127, %r205, 3;
	add.s32 	%r128, %r127, %r2;
	shl.b32 	%r129, %r1, 8;
	mov.u32 	%r130, _ZZ11kernel__3_1PfS_S_iiiiiiiiiiiiiiE4sm_b;
	add.s32 	%r131, %r130, %r129;
	shl.b32 	%r132, %r128, 2;
	add.s32 	%r28, %r131, %r132;
	st.shared.f32 	[%r28], %f137;
	@%p18 bra 	$L__BB2_13;
	ld.param.u32 	%r189, [_Z11kernel__3_1PfS_S_iiiiiiiiiiiiii_param_7];
	ld.param.u64 	%rd95, [_Z11kernel__3_1PfS_S_iiiiiiiiiiiiii_param_2];
	and.b32  	%r133, %r11, 3;
	setp.eq.s32 	%p19, %r133, 2;
	add.s32 	%r29, %r27, %r41;
	add.s32 	%r134, %r200, %r1;
	mad.lo.s32 	%r135, %r29, %r189, %r134;
	cvta.to.global.u64 	%rd22, %rd95;
	mul.wide.u32 	%rd23, %r135, 4;
	add.s64 	%rd24, %rd22, %rd23;
	ld.global.f32 	%f138, [%rd24];
	st.shared.f32 	[%r28+32], %f138;
	@%p19 bra 	$L__BB2_13;
	ld.param.u32 	%r190, [_Z11kernel__3_1PfS_S_iiiiiiiiiiiiii_param_7];
	ld.param.u64 	%rd96, [_Z11kernel__3_1PfS_S_iiiiiiiiiiiiii_param_2];
	add.s32 	%r136, %r29, %r41;
	add.s32 	%r137, %r200, %r1;
	mad.lo.s32 	%r138, %r136, %r190, %r137;
	cvta.to.global.u64 	%rd25, %rd96;
	mul.wide.u32 	%rd26, %r138, 4;
	add.s64 	%rd27, %rd25, %rd26;
	ld.global.f32 	%f139, [%rd27];
	st.shared.f32 	[%r28+64], %f139;
$L__BB2_13:
	bar.sync 	0;
	mov.b32 	%r206, 0;
$L__BB2_14:
	shl.b32 	%r140, %r206, 8;
	mov.u32 	%r141, _ZZ11kernel__3_1PfS_S_iiiiiiiiiiiiiiE4sm_b;
	add.s32 	%r142, %r141, %r140;
	shl.b32 	%r143, %r2, 2;
	add.s32 	%r144, %r142, %r143;
	mov.u32 	%r145, _ZZ11kernel__3_1PfS_S_iiiiiiiiiiiiiiE4sm_a;
	add.s32 	%r146, %r145, %r140;
	ld.shared.f32 	%f140, [%r144+224];
	ld.shared.f32 	%f141, [%r144+192];
	ld.shared.f32 	%f142, [%r144+160];
	ld.shared.f32 	%f143, [%r144+128];
	ld.shared.f32 	%f144, [%r144+96];
	ld.shared.f32 	%f145, [%r144+64];
	ld.shared.f32 	%f146, [%r144+32];
	ld.shared.f32 	%f147, [%r144];
	shl.b32 	%r147, %r1, 2;
	add.s32 	%r148, %r146, %r147;
	ld.shared.f32 	%f148, [%r148];
	fma.rn.f32 	%f149, %f147, %f148, %f259;
	fma.rn.f32 	%f150, %f146, %f148, %f255;
	fma.rn.f32 	%f151, %f145, %f148, %f251;
	fma.rn.f32 	%f152, %f144, %f148, %f247;
	fma.rn.f32 	%f153, %f143, %f148, %f243;
	fma.rn.f32 	%f154, %f142, %f148, %f239;
	fma.rn.f32 	%f155, %f141, %f148, %f235;
	fma.rn.f32 	%f156, %f140, %f148, %f231;
	ld.shared.f32 	%f157, [%r148+64];
	fma.rn.f32 	%f158, %f147, %f157, %f258;
	fma.rn.f32 	%f159, %f146, %f157, %f254;
	fma.rn.f32 	%f160, %f145, %f157, %f250;
	fma.rn.f32 	%f161, %f144, %f157, %f246;
	fma.rn.f32 	%f162, %f143, %f157, %f242;
	fma.rn.f32 	%f163, %f142, %f157, %f238;
	fma.rn.f32 	%f164, %f141, %f157, %f234;
	fma.rn.f32 	%f165, %f140, %f157, %f230;
	ld.shared.f32 	%f166, [%r148+128];
	fma.rn.f32 	%f167, %f147, %f166, %f257;
	fma.rn.f32 	%f168, %f146, %f166, %f253;
	fma.rn.f32 	%f169, %f145, %f166, %f249;
	fma.rn.f32 	%f170, %f144, %f166, %f245;
	fma.rn.f32 	%f171, %f143, %f166, %f241;
	fma.rn.f32 	%f172, %f142, %f166, %f237;
	fma.rn.f32 	%f173, %f141, %f166, %f233;
	fma.rn.f32 	%f174, %f140, %f166, %f229;
	ld.shared.f32 	%f175, [%r148+192];
	fma.rn.f32 	%f176, %f147, %f175, %f256;
	fma.rn.f32 	%f177, %f146, %f175, %f252;
	fma.rn.f32 	%f178, %f145, %f175, %f248;
	fma.rn.f32 	%f179, %f144, %f175, %f244;
	fma.rn.f32 	%f180, %f143, %f175, %f240;
	fma.rn.f32 	%f181, %f142, %f175, %f236;
	fma.rn.f32 	%f182, %f141, %f175, %f232;
	fma.rn.f32 	%f183, %f140, %f175, %f228;
	ld.shared.f32 	%f184, [%r144+480];
	ld.shared.f32 	%f185, [%r144+448];
	ld.shared.f32 	%f186, [%r144+416];
	ld.shared.f32 	%f187, [%r144+384];
	ld.shared.f32 	%f188, [%r144+352];
	ld.shared.f32 	%f189, [%r144+320];
	ld.shared.f32 	%f190, [%r144+288];
	ld.shared.f32 	%f191, [%r144+256];
	ld.shared.f32 	%f192, [%r148+256];
	fma.rn.f32 	%f259, %f191, %f192, %f149;
	fma.rn.f32 	%f255, %f190, %f192, %f150;
	fma.rn.f32 	%f251, %f189, %f192, %f151;
	fma.rn.f32 	%f247, %f188, %f192, %f152;
	fma.rn.f32 	%f243, %f187, %f192, %f153;
	fma.rn.f32 	%f239, %f186, %f192, %f154;
	fma.rn.f32 	%f235, %f185, %f192, %f155;
	fma.rn.f32 	%f231, %f184, %f192, %f156;
	ld.shared.f32 	%f193, [%r148+320];
	fma.rn.f32 	%f258, %f191, %f193, %f158;
	fma.rn.f32 	%f254, %f190, %f193, %f159;
	fma.rn.f32 	%f250, %f189, %f193, %f160;
	fma.rn.f32 	%f246, %f188, %f193, %f161;
	fma.rn.f32 	%f242, %f187, %f193, %f162;
	fma.rn.f32 	%f238, %f186, %f193, %f163;
	fma.rn.f32 	%f234, %f185, %f193, %f164;
	fma.rn.f32 	%f230, %f184, %f193, %f165;
	ld.shared.f32 	%f194, [%r148+384];
	fma.rn.f32 	%f257, %f191, %f194, %f167;
	fma.rn.f32 	%f253, %f190, %f194, %f168;
	fma.rn.f32 	%f249, %f189, %f194, %f169;
	fma.rn.f32 	%f245, %f188, %f194, %f170;
	fma.rn.f32 	%f241, %f187, %f194, %f171;
	fma.rn.f32 	%f237, %f186, %f194, %f172;
	fma.rn.f32 	%f233, %f185, %f194, %f173;
	fma.rn.f32 	%f229, %f184, %f194, %f174;
	ld.shared.f32 	%f195, [%r148+448];
	fma.rn.f32 	%f256, %f191, %f195, %f176;
	fma.rn.f32 	%f252, %f190, %f195, %f177;
	fma.rn.f32 	%f248, %f189, %f195, %f178;
	fma.rn.f32 	%f244, %f188, %f195, %f179;
	fma.rn.f32 	%f240, %f187, %f195, %f180;
	fma.rn.f32 	%f236, %f186, %f195, %f181;
	fma.rn.f32 	%f232, %f185, %f195, %f182;
	fma.rn.f32 	%f228, %f184, %f195, %f183;
	add.s32 	%r206, %r206, 2;
	setp.ne.s32 	%p20, %r206, 16;
	@%p20 bra 	$L__BB2_14;
	ld.param.u32 	%r199, [_Z11kernel__3_1PfS_S_iiiiiiiiiiiiii_param_16];
	bar.sync 	0;
	add.s32 	%r200, %r200, 16;
	setp.lt.s32 	%p21, %r200, %r199;
	@%p21 bra 	$L__BB2_2;
$L__BB2_16:
	setp.ge.s32 	%p22, %r1, %r8;
	setp.ge.s32 	%p23, %r2, %r9;
	or.pred  	%p24, %p22, %p23;
	@%p24 bra 	$L__BB2_81;
	min.s32 	%r150, %r11, %r13;
	setp.lt.s32 	%p25, %r150, 1;
	@%p25 bra 	$L__BB2_19;
	mul.wide.s32 	%rd28, %r7, 4;
	add.s64 	%rd29, %rd1, %rd28;
	st.global.f32 	[%rd29], %f259;
$L__BB2_19:
	setp.lt.s32 	%p26, %r11, 1;
	setp.lt.s32 	%p27, %r13, 2;
	or.pred  	%p28, %p26, %p27;
	@%p28 bra 	$L__BB2_21;
	add.s32 	%r151, %r7, %r44;
	mul.wide.s32 	%rd30, %r151, 4;
	add.s64 	%rd31, %rd1, %rd30;
	st.global.f32 	[%rd31], %f258;
$L__BB2_21:
	setp.lt.s32 	%p29, %r11, 1;
	setp.lt.s32 	%p30, %r13, 3;
	or.pred  	%p31, %p29, %p30;
	@%p31 bra 	$L__BB2_23;
	shl.b32 	%r152, %r44, 1;
	add.s32 	%r153, %r7, %r152;
	mul.wide.s32 	%rd32, %r153, 4;
	add.s64 	%rd33, %rd1, %rd32;
	st.global.f32 	[%rd33], %f257;
$L__BB2_23:
	setp.lt.s32 	%p32, %r11, 1;
	setp.lt.s32 	%p33, %r12, 4;
	or.pred  	%p34, %p32, %p33;
	@%p34 bra 	$L__BB2_25;
	mad.lo.s32 	%r154, %r44, 3, %r7;
	mul.wide.s32 	%rd34, %r154, 4;
	add.s64 	%rd35, %rd1, %rd34;
	st.global.f32 	[%rd35], %f256;
$L__BB2_25:
	ld.param.u32 	%r192, [_Z11kernel__3_1PfS_S_iiiiiiiiiiiiii_param_15];
	setp.lt.s32 	%p35, %r13, 1;
	setp.lt.s32 	%p36, %r11, 2;
	add.s32 	%r33, %r7, %r192;
	or.pred  	%p37, %p36, %p35;
	@%p37 bra 	$L__BB2_27;
	mul.wide.s32 	%rd36, %r33, 4;
	add.s64 	%rd37, %rd1, %rd36;
	st.global.f32 	[%rd37], %f255;
$L__BB2_27:
	setp.lt.s32 	%p38, %r150, 2;
	@%p38 bra 	$L__BB2_29;
	add.s32 	%r156, %r33, %r44;
	mul.wide.s32 	%rd38, %r156, 4;
	add.s64 	%rd39, %rd1, %rd38;
	st.global.f32 	[%rd39], %f254;
$L__BB2_29:
	setp.lt.s32 	%p39, %r11, 2;
	setp.lt.s32 	%p40, %r13, 3;
	or.pred  	%p41, %p39, %p40;
	@%p41 bra 	$L__BB2_31;
	shl.b32 	%r157, %r44, 1;
	add.s32 	%r158, %r33, %r157;
	mul.wide.s32 	%rd40, %r158, 4;
	add.s64 	%rd41, %rd1, %rd40;
	st.global.f32 	[%rd41], %f253;
$L__BB2_31:
	setp.lt.s32 	%p42, %r11, 2;
	setp.lt.s32 	%p43, %r12, 4;
	or.pred  	%p44, %p42, %p43;
	@%p44 bra 	$L__BB2_33;
	mad.lo.s32 	%r159, %r44, 3, %r33;
	mul.wide.s32 	%rd42, %r159, 4;
	add.s64 	%rd43, %rd1, %rd42;
	st.global.f32 	[%rd43], %f252;
$L__BB2_33:
	ld.param.u32 	%r193, [_Z11kernel__3_1PfS_S_iiiiiiiiiiiiii_param_15];
	setp.lt.s32 	%p45, %r13, 1;
	setp.lt.s32 	%p46, %r11, 3;
	add.s32 	%r34, %r33, %r193;
	or.pred  	%p47, %p46, %p45;
	@%p47 bra 	$L__BB2_35;
	mul.wide.s32 	%rd44, %r34, 4;
	add.s64 	%rd45, %rd1, %rd44;
	st.global.f32 	[%rd45], %f251;
$L__BB2_35:
	setp.lt.s32 	%p48, %r11, 3;
	setp.lt.s32 	%p49, %r13, 2;
	or.pred  	%p50, %p48, %p49;
	@%p50 bra 	$L__BB2_37;
	add.s32 	%r160, %r34, %r44;
	mul.wide.s32 	%rd46, %r160, 4;
	add.s64 	%rd47, %rd1, %rd46;
	st.global.f32 	[%rd47], %f250;
$L__BB2_37:
	setp.lt.s32 	%p51, %r150, 3;
	@%p51 bra 	$L__BB2_39;
	shl.b32 	%r162, %r44, 1;
	add.s32 	%r163, %r34, %r162;
	mul.wide.s32 	%rd48, %r163, 4;
	add.s64 	%rd49, %rd1, %rd48;
	st.global.f32 	[%rd49], %f249;
$L__BB2_39:
	setp.lt.s32 	%p52, %r11, 3;
	setp.lt.s32 	%p53, %r12, 4;
	or.pred  	%p54, %p52, %p53;
	@%p54 bra 	$L__BB2_41;
	mad.lo.s32 	%r164, %r44, 3, %r34;
	mul.wide.s32 	%rd50, %r164, 4;
	add.s64 	%rd51, %rd1, %rd50;
	st.global.f32 	[%rd51], %f248;
$L__BB2_41:
	ld.param.u32 	%r194, [_Z11kernel__3_1PfS_S_iiiiiiiiiiiiii_param_15];
	setp.lt.s32 	%p55, %r13, 1;
	setp.lt.s32 	%p56, %r11, 4;
	add.s32 	%r35, %r34, %r194;
	or.pred  	%p57, %p56, %p55;
	@%p57 bra 	$L__BB2_43;
	mul.wide.s32 	%rd52, %r35, 4;
	add.s64 	%rd53, %rd1, %rd52;
	st.global.f32 	[%rd53], %f247;
$L__BB2_43:
	setp.lt.s32 	%p58, %r11, 4;
	setp.lt.s32 	%p59, %r13, 2;
	or.pred  	%p60, %p58, %p59;
	@%p60 bra 	$L__BB2_45;
	add.s32 	%r165, %r35, %r44;
	mul.wide.s32 	%rd54, %r165, 4;
	add.s64 	%rd55, %rd1, %rd54;
	st.global.f32 	[%rd55], %f246;
$L__BB2_45:
	setp.lt.s32 	%p61, %r11, 4;
	setp.lt.s32 	%p62, %r13, 3;
	or.pred  	%p63, %p61, %p62;
	@%p63 bra 	$L__BB2_47;
	shl.b32 	%r166, %r44, 1;
	add.s32 	%r167, %r35, %r166;
	mul.wide.s32 	%rd56, %r167, 4;
	add.s64 	%rd57, %rd1, %rd56;
	st.global.f32 	[%rd57], %f245;
$L__BB2_47:
	min.s32 	%r168, %r11, %r12;
	setp.lt.s32 	%p64, %r168, 4;
	@%p64 bra 	$L__BB2_49;
	mad.lo.s32 	%r169, %r44, 3, %r35;
	mul.wide.s32 	%rd58, %r169, 4;
	add.s64 	%rd59, %rd1, %rd58;
	st.global.f32 	[%rd59], %f244;
$L__BB2_49:
	ld.param.u32 	%r195, [_Z11kernel__3_1PfS_S_iiiiiiiiiiiiii_param_15];
	setp.lt.s32 	%p65, %r13, 1;
	setp.lt.s32 	%p66, %r11, 5;
	add.s32 	%r36, %r35, %r195;
	or.pred  	%p67, %p66, %p65;
	@%p67 bra 	$L__BB2_51;
	mul.wide.s32 	%rd60, %r36, 4;
	add.s64 	%rd61, %rd1, %rd60;
	st.global.f32 	[%rd61], %f243;
$L__BB2_51:
	setp.lt.s32 	%p68, %r11, 5;
	setp.lt.s32 	%p69, %r13, 2;
	or.pred  	%p70, %p68, %p69;
	@%p70 bra 	$L__BB2_53;
	add.s32 	%r170, %r36, %r44;
	mul.wide.s32 	%rd62, %r170, 4;
	add.s64 	%rd63, %rd1, %rd62;
	st.global.f32 	[%rd63], %f242;
$L__BB2_53:
	setp.lt.s32 	%p71, %r11, 5;
	setp.lt.s32 	%p72, %r13, 3;
	or.pred  	%p73, %p71, %p72;
	@%p73 bra 	$L__BB2_55;
	shl.b32 	%r171, %r44, 1;
	add.s32 	%r172, %r36, %r171;
	mul.wide.s32 	%rd64, %r172, 4;
	add.s64 	%rd65, %rd1, %rd64;
	st.global.f32 	[%rd65], %f241;
$L__BB2_55:
	setp.lt.s32 	%p74, %r11, 5;
	setp.lt.s32 	%p75, %r12, 4;
	or.pred  	%p76, %p74, %p75;
	@%p76 bra 	$L__BB2_57;
	mad.lo.s32 	%r173, %r44, 3, %r36;
	mul.wide.s32 	%rd66, %r173, 4;
	add.s64 	%rd67, %rd1, %rd66;
	st.global.f32 	[%rd67], %f240;
$L__BB2_57:
	ld.param.u32 	%r196, [_Z11kernel__3_1PfS_S_iiiiiiiiiiiiii_param_15];
	setp.lt.s32 	%p77, %r13, 1;
	setp.lt.s32 	%p78, %r11, 6;
	add.s32 	%r37, %r36, %r196;
	or.pred  	%p79, %p78, %p77;
	@%p79 bra 	$L__BB2_59;
	mul.wide.s32 	%rd68, %r37, 4;
	add.s64 	%rd69, %rd1, %rd68;
	st.global.f32 	[%rd69], %f239;
$L__BB2_59:
	setp.lt.s32 	%p80, %r11, 6;
	setp.lt.s32 	%p81, %r13, 2;
	or.pred  	%p82, %p80, %p81;
	@%p82 bra 	$L__BB2_61;
	add.s32 	%r174, %r37, %r44;
	mul.wide.s32 	%rd70, %r174, 4;
	add.s64 	%rd71, %rd1, %rd70;
	st.global.f32 	[%rd71], %f238;
$L__BB2_61:
	setp.lt.s32 	%p83, %r11, 6;
	setp.lt.s32 	%p84, %r13, 3;
	or.pred  	%p85, %p83, %p84;
	@%p85 bra 	$L__BB2_63;
	shl.b32 	%r175, %r44, 1;
	add.s32 	%r176, %r37, %r175;
	mul.wide.s32 	%rd72, %r176, 4;
	add.s64 	%rd73, %rd1, %rd72;
	st.global.f32 	[%rd73], %f237;
$L__BB2_63:
	setp.lt.s32 	%p86, %r11, 6;
	setp.lt.s32 	%p87, %r12, 4;
	or.pred  	%p88, %p86, %p87;
	@%p88 bra 	$L__BB2_65;
	mad.lo.s32 	%r177, %r44, 3, %r37;
	mul.wide.s32 	%rd74, %r177, 4;
	add.s64 	%rd75, %rd1, %rd74;
	st.global.f32 	[%rd75], %f236;
$L__BB2_65:
	ld.param.u32 	%r197, [_Z11kernel__3_1PfS_S_iiiiiiiiiiiiii_param_15];
	setp.lt.s32 	%p89, %r13, 1;
	setp.lt.s32 	%p90, %r11, 7;
	add.s32 	%r38, %r37, %r197;
	or.pred  	%p91, %p90, %p89;
	@%p91 bra 	$L__BB2_67;
	mul.wide.s32 	%rd76, %r38, 4;
	add.s64 	%rd77, %rd1, %rd76;
	st.global.f32 	[%rd77], %f235;
$L__BB2_67:
	setp.lt.s32 	%p92, %r11, 7;
	setp.lt.s32 	%p93, %r13, 2;
	or.pred  	%p94, %p92, %p93;
	@%p94 bra 	$L__BB2_69;
	add.s32 	%r178, %r38, %r44;
	mul.wide.s32 	%rd78, %r178, 4;
	add.s64 	%rd79, %rd1, %rd78;
	st.global.f32 	[%rd79], %f234;
$L__BB2_69:
	setp.lt.s32 	%p95, %r11, 7;
	setp.lt.s32 	%p96, %r13, 3;
	or.pred  	%p97, %p95, %p96;
	@%p97 bra 	$L__BB2_71;
	shl.b32 	%r179, %r44, 1;
	add.s32 	%r180, %r38, %r179;
	mul.wide.s32 	%rd80, %r180, 4;
	add.s64 	%rd81, %rd1, %rd80;
	st.global.f32 	[%rd81], %f233;
$L__BB2_71:
	setp.lt.s32 	%p98, %r11, 7;
	setp.lt.s32 	%p99, %r12, 4;
	or.pred  	%p100, %p98, %p99;
	@%p100 bra 	$L__BB2_73;
	mad.lo.s32 	%r181, %r44, 3, %r38;
	mul.wide.s32 	%rd82, %r181, 4;
	add.s64 	%rd83, %rd1, %rd82;
	st.global.f32 	[%rd83], %f232;
$L__BB2_73:
	ld.param.u32 	%r198, [_Z11kernel__3_1PfS_S_iiiiiiiiiiiiii_param_15];
	setp.lt.s32 	%p101, %r13, 1;
	setp.lt.s32 	%p102, %r10, 8;
	add.s32 	%r39, %r38, %r198;
	or.pred  	%p103, %p102, %p101;
	@%p103 bra 	$L__BB2_75;
	mul.wide.s32 	%rd84, %r39, 4;
	add.s64 	%rd85, %rd1, %rd84;
	st.global.f32 	[%rd85], %f231;
$L__BB2_75:
	setp.lt.s32 	%p104, %r13, 2;
	setp.lt.s32 	%p105, %r10, 8;
	or.pred  	%p106, %p105, %p104;
	@%p106 bra 	$L__BB2_77;
	add.s32 	%r182, %r39, %r44;
	mul.wide.s32 	%rd86, %r182, 4;
	add.s64 	%rd87, %rd1, %rd86;
	st.global.f32 	[%rd87], %f230;
$L__BB2_77:
	setp.lt.s32 	%p107, %r13, 3;
	setp.lt.s32 	%p108, %r10, 8;
	or.pred  	%p109, %p108, %p107;
	@%p109 bra 	$L__BB2_79;
	shl.b32 	%r183, %r44, 1;
	add.s32 	%r184, %r39, %r183;
	mul.wide.s32 	%rd88, %r184, 4;
	add.s64 	%rd89, %rd1, %rd88;
	st.global.f32 	[%rd89], %f229;
$L__BB2_79:
	setp.lt.s32 	%p110, %r12, 4;
	setp.lt.s32 	%p111, %r10, 8;
	or.pred  	%p112, %p111, %p110;
	@%p112 bra 	$L__BB2_81;
	mad.lo.s32 	%r185, %r44, 3, %r39;
	mul.wide.s32 	%rd90, %r185, 4;
	add.s64 	%rd91, %rd1, %rd90;
	st.global.f32 	[%rd91], %f228;
$L__BB2_81:
	ret;

}
	// .globl	_Z11kernel__4_1PfS_S_iiiiiiiiiiiiii
.visible .entry _Z11kernel__4_1PfS_S_iiiiiiiiiiiiii(
	.param .u64 .ptr .align 1 _Z11kernel__4_1PfS_S_iiiiiiiiiiiiii_param_0,
	.param .u64 .ptr .align 1 _Z11kernel__4_1PfS_S_iiiiiiiiiiiiii_param_1,
	.param .u64 .ptr .align 1 _Z11kernel__4_1PfS_S_iiiiiiiiiiiiii_param_2,
	.param .u32 _Z11kernel__4_1PfS_S_iiiiiiiiiiiiii_param_3,
	.param .u32 _Z11kernel__4_1PfS_S_iiiiiiiiiiiiii_param_4,
	.param .u32 _Z11kernel__4_1PfS_S_iiiiiiiiiiiiii_param_5,
	.param .u32 _Z11kernel__4_1PfS_S_iiiiiiiiiiiiii_param_6,
	.param .u32 _Z11kernel__4_1PfS_S_iiiiiiiiiiiiii_param_7,
	.param .u32 _Z11kernel__4_1PfS_S_iiiiiiiiiiiiii_param_8,
	.param .u32 _Z11kernel__4_1PfS_S_iiiiiiiiiiiiii_param_9,
	.param .u32 _Z11kernel__4_1PfS_S_iiiiiiiiiiiiii_param_10,
	.param .u32 _Z11kernel__4_1PfS_S_iiiiiiiiiiiiii_param_11,
	.param .u32 _Z11kernel__4_1PfS_S_iiiiiiiiiiiiii_param_12,
	.param .u32 _Z11kernel__4_1PfS_S_iiiiiiiiiiiiii_param_13,
	.param .u32 _Z11kernel__4_1PfS_S_iiiiiiiiiiiiii_param_14,
	.param .u32 _Z11kernel__4_1PfS_S_iiiiiiiiiiiiii_param_15,
	.param .u32 _Z11kernel__4_1PfS_S_iiiiiiiiiiiiii_param_16
)
{
	.reg .pred 	%p<118>;
	.reg .b32 	%r<244>;
	.reg .b32 	%f<312>;
	.reg .b64 	%rd<99>;
	// demoted variable
	.shared .align 4 .b8 _ZZ11kernel__4_1PfS_S_iiiiiiiiiiiiiiE4sm_a[4096];
	// demoted variable
	.shared .align 4 .b8 _ZZ11kernel__4_1PfS_S_iiiiiiiiiiiiiiE4sm_b[4096];
	ld.param.u64 	%rd4, [_Z11kernel__4_1PfS_S_iiiiiiiiiiiiii_param_0];
	ld.param.u32 	%r45, [_Z11kernel__4_1PfS_S_iiiiiiiiiiiiii_param_3];
	ld.param.u32 	%r46, [_Z11kernel__4_1PfS_S_iiiiiiiiiiiiii_param_4];
	ld.param.u32 	%r52, [_Z11kernel__4_1PfS_S_iiiiiiiiiiiiii_param_5];
	ld.param.u32 	%r53, [_Z11kernel__4_1PfS_S_iiiiiiiiiiiiii_param_6];
	ld.param.u32 	%r54, [_Z11kernel__4_1PfS_S_iiiiiiiiiiiiii_param_8];
	ld.param.u32 	%r55, [_Z11kernel__4_1PfS_S_iiiiiiiiiiiiii_param_9];
	ld.param.u32 	%r56, [_Z11kernel__4_1PfS_S_iiiiiiiiiiiiii_param_10];
	ld.param.u32 	%r51, [_Z11kernel__4_1PfS_S_iiiiiiiiiiiiii_param_16];
	cvta.to.global.u64 	%rd1, %rd4;
	mov.u32 	%r1, %tid.x;
	mov.u32 	%r2, %tid.y;
	mov.u32 	%r57, %ctaid.x;
	mul.lo.s32 	%r58, %r55, %r54;
	mul.lo.s32 	%r59, %r58, %r56;
	div.u32 	%r60, %r57, %r59;
	mul.lo.s32 	%r61, %r60, %r59;
	sub.s32 	%r62, %r57, %r61;
	div.s32 	%r63, %r62, %r58;
	mul.lo.s32 	%r64, %r63, %r58;
	sub.s32 	%r65, %r62, %r64;
	div.s32 	%r66, %r65, %r54;
	mul.lo.s32 	%r67, %r66, %r54;
	sub.s32 	%r68, %r65, %r67;
	shl.b32 	%r69, %r68, 4;
	add.s32 	%r3, %r69, %r1;
	shl.b32 	%r70, %r66, 3;
	add.s32 	%r4, %r70, %r2;
	shl.b32 	%r5, %r63, 3;
	shl.b32 	%r6, %r60, 2;
	mad.lo.s32 	%r71, %r6, %r52, %r5;
	mad.lo.s32 	%r72, %r71, %r46, %r4;
	mad.lo.s32 	%r7, %r72, %r45, %r3;
	sub.s32 	%r73, %r45, %r69;
	shr.s32 	%r74, %r45, 31;
	shr.u32 	%r75, %r74, 28;
	add.s32 	%r76, %r45, %r75;
	and.b32  	%r77, %r76, -16;
	sub.s32 	%r78, %r45, %r77;
	setp.lt.s32 	%p1, %r73, 16;
	selp.b32 	%r8, %r78, 16, %p1;
	sub.s32 	%r79, %r46, %r70;
	shr.s32 	%r80, %r46, 31;
	shr.u32 	%r81, %r80, 29;
	add.s32 	%r82, %r46, %r81;
	and.b32  	%r83, %r82, -8;
	sub.s32 	%r84, %r46, %r83;
	setp.lt.s32 	%p2, %r79, 8;
	selp.b32 	%r9, %r84, 8, %p2;
	sub.s32 	%r10, %r52, %r5;
	shr.s32 	%r85, %r52, 31;
	shr.u32 	%r86, %r85, 29;
	add.s32 	%r87, %r52, %r86;
	and.b32  	%r88, %r87, -8;
	sub.s32 	%r89, %r52, %r88;
	setp.gt.s32 	%p3, %r10, 7;
	selp.b32 	%r11, 8, %r89, %p3;
	sub.s32 	%r12, %r53, %r6;
	shr.s32 	%r90, %r53, 31;
	shr.u32 	%r91, %r90, 30;
	add.s32 	%r92, %r53, %r91;
	and.b32  	%r93, %r92, -4;
	sub.s32 	%r94, %r53, %r93;
	setp.gt.s32 	%p4, %r12, 3;
	selp.b32 	%r13, 4, %r94, %p4;
	setp.lt.s32 	%p5, %r51, 1;
	mov.f32 	%f248, 0f00000000;
	mov.f32 	%f249, %f248;
	mov.f32 	%f250, %f248;
	mov.f32 	%f251, %f248;
	mov.f32 	%f252, %f248;
	mov.f32 	%f253, %f248;
	mov.f32 	%f254, %f248;
	mov.f32 	%f255, %f248;
	mov.f32 	%f256, %f248;
	mov.f32 	%f257, %f248;
	mov.f32 	%f258, %f248;
	mov.f32 	%f259, %f248;
	mov.f32 	%f260, %f248;
	mov.f32 	%f261, %f248;
	mov.f32 	%f262, %f248;
	mov.f32 	%f263, %f248;
	mov.f32 	%f264, %f248;
	mov.f32 	%f265, %f248;
	mov.f32 	%f266, %f248;
	mov.f32 	%f267, %f248;
	mov.f32 	%f268, %f248;
	mov.f32 	%f269, %f248;
	mov.f32 	%f270, %f248;
	mov.f32 	%f271, %f248;
	mov.f32 	%f272, %f248;
	mov.f32 	%f273, %f248;
	mov.f32 	%f274, %f248;
	mov.f32 	%f275, %f248;
	mov.f32 	%f276, %f248;
	mov.f32 	%f277, %f248;
	mov.f32 	%f278, %f248;
	mov.f32 	%f279, %f248;
	@%p5 bra 	$L__BB3_19;
	mov.b32 	%r236, 0;
	mov.f32 	%f248, 0f00000000;
	mov.u32 	%r237, %r236;
$L__BB3_2:
	.pragma "nounroll";
	setp.lt.s32 	%p6, %r13, 1;
	setp.ge.s32 	%p7, %r1, %r8;
	add.s32 	%r16, %r236, 16;
	sub.s32 	%r96, %r16, %r51;
	setp.gt.s32 	%p8, %r96, 0;
	selp.b32 	%r237, %r96, %r237, %p8;
	sub.s32 	%r98, 16, %r237;
	setp.ge.u32 	%p9, %r2, %r98;
	or.pred  	%p10, %p7, %p9;
	or.pred  	%p11, %p10, %p6;
	@%p11 bra 	$L__BB3_7;
	shl.b32 	%r101, %r2, 8;
	shl.b32 	%r102, %r1, 2;
	add.s32 	%r103, %r101, %r102;
	mov.u32 	%r104, _ZZ11kernel__4_1PfS_S_iiiiiiiiiiiiiiE4sm_a;
	add.s32 	%r105, %r103, %r104;
	add.s32 	%r238, %r105, 2048;
	neg.s32 	%r239, %r13;
	mov.b32 	%r240, 0;
$L__BB3_4:
	ld.param.u32 	%r203, [_Z11kernel__4_1PfS_S_iiiiiiiiiiiiii_param_12];
	ld.param.u32 	%r194, [_Z11kernel__4_1PfS_S_iiiiiiiiiiiiii_param_3];
	ld.param.u64 	%rd93, [_Z11kernel__4_1PfS_S_iiiiiiiiiiiiii_param_1];
	add.s32 	%r106, %r236, %r2;
	add.s32 	%r107, %r106, 8;
	setp.ge.u32 	%p12, %r107, %r51;
	add.s32 	%r108, %r6, %r240;
	mad.lo.s32 	%r109, %r108, %r194, %r3;
	mad.lo.s32 	%r23, %r106, %r203, %r109;
	cvta.to.global.u64 	%rd5, %rd93;
	mul.wide.u32 	%rd6, %r23, 4;
	add.s64 	%rd7, %rd5, %rd6;
	ld.global.f32 	%f163, [%rd7];
	st.shared.f32 	[%r238+-2048], %f163;
	@%p12 bra 	$L__BB3_6;
	ld.param.u32 	%r204, [_Z11kernel__4_1PfS_S_iiiiiiiiiiiiii_param_12];
	ld.param.u64 	%rd94, [_Z11kernel__4_1PfS_S_iiiiiiiiiiiiii_param_1];
	shl.b32 	%r110, %r204, 3;
	add.s32 	%r111, %r23, %r110;
	cvta.to.global.u64 	%rd8, %rd94;
	mul.wide.u32 	%rd9, %r111, 4;
	add.s64 	%rd10, %rd8, %rd9;
	ld.global.f32 	%f164, [%rd10];
	st.shared.f32 	[%r238], %f164;
$L__BB3_6:
	add.s32 	%r240, %r240, 1;
	add.s32 	%r239, %r239, 1;
	setp.ne.s32 	%p13, %r239, 0;
	add.s32 	%r238, %r238, 64;
	@%p13 bra 	$L__BB3_4;
$L__BB3_7:
	setp.lt.s32 	%p14, %r11, 1;
	setp.ge.s32 	%p15, %r2, %r9;
	sub.s32 	%r112, 16, %r237;
	setp.ge.u32 	%p16, %r1, %r112;
	or.pred  	%p17, %p15, %p16;
	or.pred  	%p18, %p17, %p14;
	@%p18 bra 	$L__BB3_15;
	setp.lt.u32 	%p19, %r11, 4;
	add.s32 	%r27, %r236, %r1;
	mov.b32 	%r242, 0;
	@%p19 bra 	$L__BB3_11;
	mov.b32 	%r241, 0;
$L__BB3_10:
	ld.param.u32 	%r199, [_Z11kernel__4_1PfS_S_iiiiiiiiiiiiii_param_7];
	ld.param.u32 	%r195, [_Z11kernel__4_1PfS_S_iiiiiiiiiiiiii_param_4];
	ld.param.u64 	%rd95, [_Z11kernel__4_1PfS_S_iiiiiiiiiiiiii_param_2];
	add.s32 	%r116, %r5, %r241;
	mad.lo.s32 	%r117, %r116, %r195, %r4;
	mad.lo.s32 	%r118, %r117, %r199, %r27;
	cvta.to.global.u64 	%rd11, %rd95;
	mul.wide.u32 	%rd12, %r118, 4;
	add.s64 	%rd13, %rd11, %rd12;
	ld.global.f32 	%f165, [%rd13];
	shl.b32 	%r119, %r241, 3;
	add.s32 	%r120, %r119, %r2;
	shl.b32 	%r121, %r1, 8;
	mov.u32 	%r122, _ZZ11kernel__4_1PfS_S_iiiiiiiiiiiiiiE4sm_b;
	add.s32 	%r123, %r122, %r121;
	shl.b32 	%r124, %r120, 2;
	add.s32 	%r125, %r123, %r124;
	st.shared.f32 	[%r125], %f165;
	add.s32 	%r126, %r117, %r195;
	mad.lo.s32 	%r127, %r126, %r199, %r27;
	mul.wide.u32 	%rd14, %r127, 4;
	add.s64 	%rd15, %rd11, %rd14;
	ld.global.f32 	%f166, [%rd15];
	st.shared.f32 	[%r125+32], %f166;
	add.s32 	%r128, %r126, %r195;
	mad.lo.s32 	%r129, %r128, %r199, %r27;
	mul.wide.u32 	%rd16, %r129, 4;
	add.s64 	%rd17, %rd11, %rd16;
	ld.global.f32 	%f167, [%rd17];
	st.shared.f32 	[%r125+64], %f167;
	add.s32 	%r130, %r128, %r195;
	mad.lo.s32 	%r131, %r130, %r199, %r27;
	mul.wide.u32 	%rd18, %r131, 4;
	add.s64 	%rd19, %rd11, %rd18;
	ld.global.f32 	%f168, [%rd19];
	st.shared.f32 	[%r125+96], %f168;
	add.s32 	%r241, %r241, 4;
	and.b32  	%r242, %r11, 2147483644;
	setp.ne.s32 	%p20, %r241, %r242;
	@%p20 bra 	$L__BB3_10;
$L__BB3_11:
	and.b32  	%r132, %r11, 3;
	setp.eq.s32 	%p21, %r132, 0;
	@%p21 bra 	$L__BB3_15;
	ld.param.u32 	%r200, [_Z11kernel__4_1PfS_S_iiiiiiiiiiiiii_param_7];
	ld.param.u32 	%r196, [_Z11kernel__4_1PfS_S_iiiiiiiiiiiiii_param_4];
	ld.param.u64 	%rd96, [_Z11kernel__4_1PfS_S_iiiiiiiiiiiiii_param_2];
	and.b32  	%r133, %r11, 3;
	setp.eq.s32 	%p22, %r133, 1;
	add.s32 	%r134, %r5, %r242;
	mad.lo.s32 	%r32, %r134, %r196, %r4;
	mad.lo.s32 	%r135, %r32, %r200, %r27;
	cvta.to.global.u64 	%rd20, %rd96;
	mul.wide.u32 	%rd21, %r135, 4;
	add.s64 	%rd22, %rd20, %rd21;
	ld.global.f32 	%f169, [%rd22];
	shl.b32 	%r136, %r242, 3;
	add.s32 	%r137, %r136, %r2;
	shl.b32 	%r138, %r1, 8;
	mov.u32 	%r139, _ZZ11kernel__4_1PfS_S_iiiiiiiiiiiiiiE4sm_b;
	add.s32 	%r140, %r139, %r138;
	shl.b32 	%r141, %r137, 2;
	add.s32 	%r33, %r140, %r141;
	st.shared.f32 	[%r33], %f169;
	@%p22 bra 	$L__BB3_15;
	ld.param.u32 	%r201, [_Z11kernel__4_1PfS_S_iiiiiiiiiiiiii_param_7];
	ld.param.u32 	%r197, [_Z11kernel__4_1PfS_S_iiiiiiiiiiiiii_param_4];
	ld.param.u64 	%rd97, [_Z11kernel__4_1PfS_S_iiiiiiiiiiiiii_param_2];
	and.b32  	%r142, %r11, 3;
	setp.eq.s32 	%p23, %r142, 2;
	add.s32 	%r34, %r32, %r197;
	mad.lo.s32 	%r143, %r34, %r201, %r27;
	cvta.to.global.u64 	%rd23, %rd97;
	mul.wide.u32 	%rd24, %r143, 4;
	add.s64 	%rd25, %rd23, %rd24;
	ld.global.f32 	%f170, [%rd25];
	st.shared.f32 	[%r33+32], %f170;
	@%p23 bra 	$L__BB3_15;
	ld.param.u32 	%r202, [_Z11kernel__4_1PfS_S_iiiiiiiiiiiiii_param_7];
	ld.param.u32 	%r198, [_Z11kernel__4_1PfS_S_iiiiiiiiiiiiii_param_4];
	ld.param.u64 	%rd98, [_Z11kernel__4_1PfS_S_iiiiiiiiiiiiii_param_2];
	add.s32 	%r144, %r34, %r198;
	mad.lo.s32 	%r145, %r144, %r202, %r27;
	cvta.to.global.u64 	%rd26, %rd98;
	mul.wide.u32 	%rd27, %r145, 4;
	add.s64 	%rd28, %rd26, %rd27;
	ld.global.f32 	%f171, [%rd28];
	st.shared.f32 	[%r33+64], %f171;
$L__BB3_15:
	bar.sync 	0;
	setp.gt.s32 	%p24, %r237, 15;
	@%p24 bra 	$L__BB3_18;
	sub.s32 	%r147, 16, %r237;
	max.s32 	%r35, %r147, 1;
	mov.b32 	%r243, 0;
$L__BB3_17:
	shl.b32 	%r148, %r243, 8;
	mov.u32 	%r149, _ZZ11kernel__4_1PfS_S_iiiiiiiiiiiiiiE4sm_b;
	add.s32 	%r150, %r149, %r148;
	shl.b32 	%r151, %r2, 2;
	add.s32 	%r152, %r150, %r151;
	mov.u32 	%r153, _ZZ11kernel__4_1PfS_S_iiiiiiiiiiiiiiE4sm_a;
	add.s32 	%r154, %r153, %r148;
	ld.shared.f32 	%f172, [%r152+224];
	ld.shared.f32 	%f173, [%r152+192];
	ld.shared.f32 	%f174, [%r152+160];
	ld.shared.f32 	%f175, [%r152+128];
	ld.shared.f32 	%f176, [%r152+96];
	ld.shared.f32 	%f177, [%r152+64];
	ld.shared.f32 	%f178, [%r152+32];
	ld.shared.f32 	%f179, [%r152];
	shl.b32 	%r155, %r1, 2;
	add.s32 	%r156, %r154, %r155;
	ld.shared.f32 	%f180, [%r156];
	fma.rn.f32 	%f279, %f179, %f180, %f279;
	fma.rn.f32 	%f275, %f178, %f180, %f275;
	fma.rn.f32 	%f271, %f177, %f180, %f271;
	fma.rn.f32 	%f267, %f176, %f180, %f267;
	fma.rn.f32 	%f263, %f175, %f180, %f263;
	fma.rn.f32 	%f259, %f174, %f180, %f259;
	fma.rn.f32 	%f255, %f173, %f180, %f255;
	fma.rn.f32 	%f251, %f172, %f180, %f251;
	ld.shared.f32 	%f181, [%r156+64];
	fma.rn.f32 	%f278, %f179, %f181, %f278;
	fma.rn.f32 	%f274, %f178, %f181, %f274;
	fma.rn.f32 	%f270, %f177, %f181, %f270;
	fma.rn.f32 	%f266, %f176, %f181, %f266;
	fma.rn.f32 	%f262, %f175, %f181, %f262;
	fma.rn.f32 	%f258, %f174, %f181, %f258;
	fma.rn.f32 	%f254, %f173, %f181, %f254;
	fma.rn.f32 	%f250, %f172, %f181, %f250;
	ld.shared.f32 	%f182, [%r156+128];
	fma.rn.f32 	%f277, %f179, %f182, %f277;
	fma.rn.f32 	%f273, %f178, %f182, %f273;
	fma.rn.f32 	%f269, %f177, %f182, %f269;
	fma.rn.f32 	%f265, %f176, %f182, %f265;
	fma.rn.f32 	%f261, %f175, %f182, %f261;
	fma.rn.f32 	%f257, %f174, %f182, %f257;
	fma.rn.f32 	%f253, %f173, %f182, %f253;
	fma.rn.f32 	%f249, %f172, %f182, %f249;
	ld.shared.f32 	%f183, [%r156+192];
	fma.rn.f32 	%f276, %f179, %f183, %f276;
	fma.rn.f32 	%f272, %f178, %f183, %f272;
	fma.rn.f32 	%f268, %f177, %f183, %f268;
	fma.rn.f32 	%f264, %f176, %f183, %f264;
	fma.rn.f32 	%f260, %f175, %f183, %f260;
	fma.rn.f32 	%f256, %f174, %f183, %f256;
	fma.rn.f32 	%f252, %f173, %f183, %f252;
	fma.rn.f32 	%f248, %f172, %f183, %f248;
	add.s32 	%r243, %r243, 1;
	setp.ne.s32 	%p25, %r243, %r35;
	@%p25 bra 	$L__BB3_17;
$L__BB3_18:
	bar.sync 	0;
	setp.lt.s32 	%p26, %r16, %r51;
	mov.u32 	%r236, %r16;
	@%p26 bra 	$L__BB3_2;
$L__BB3_19:
	setp.ge.s32 	%p27, %r1, %r8;
	setp.ge.s32 	%p28, %r2, %r9;
	or.pred  	%p29, %p27, %p28;
	@%p29 bra 	$L__BB3_84;
	min.s32 	%r158, %r11, %r13;
	setp.lt.s32 	%p30, %r158, 1;
	@%p30 bra 	$L__BB3_22;
	mul.wide.s32 	%rd29, %r7, 4;
	add.s64 	%rd30, %rd1, %rd29;
	st.global.f32 	[%rd30], %f279;
$L__BB3_22:
	setp.lt.s32 	%p31, %r11, 1;
	setp.lt.s32 	%p32, %r13, 2;
	or.pred  	%p33, %p31, %p32;
	@%p33 bra 	$L__BB3_24;
	ld.param.u32 	%r205, [_Z11kernel__4_1PfS_S_iiiiiiiiiiiiii_param_14];
	add.s32 	%r159, %r7, %r205;
	mul.wide.s32 	%rd31, %r159, 4;
	add.s64 	%rd32, %rd1, %rd31;
	st.global.f32 	[%rd32], %f278;
$L__BB3_24:
	setp.lt.s32 	%p34, %r11, 1;
	setp.lt.s32 	%p35, %r13, 3;
	or.pred  	%p36, %p34, %p35;
	@%p36 bra 	$L__BB3_26;
	ld.param.u32 	%r206, [_Z11kernel__4_1PfS_S_iiiiiiiiiiiiii_param_14];
	shl.b32 	%r160, %r206, 1;
	add.s32 	%r161, %r7, %r160;
	mul.wide.s32 	%rd33, %r161, 4;
	add.s64 	%rd34, %rd1, %rd33;
	st.global.f32 	[%rd34], %f277;
$L__BB3_26:
	setp.lt.s32 	%p37, %r11, 1;
	setp.lt.s32 	%p38, %r12, 4;
	or.pred  	%p39, %p37, %p38;
	@%p39 bra 	$L__BB3_28;
	ld.param.u32 	%r207, [_Z11kernel__4_1PfS_S_iiiiiiiiiiiiii_param_14];
	mad.lo.s32 	%r162, %r207, 3, %r7;
	mul.wide.s32 	%rd35, %r162, 4;
	add.s64 	%rd36, %rd1, %rd35;
	st.global.f32 	[%rd36], %f276;
$L__BB3_28:
	ld.param.u32 	%r229, [_Z11kernel__4_1PfS_S_iiiiiiiiiiiiii_param_15];
	setp.lt.s32 	%p40, %r13, 1;
	setp.lt.s32 	%p41, %r11, 2;
	add.s32 	%r38, %r7, %r229;
	or.pred  	%p42, %p41, %p40;
	@%p42 bra 	$L__BB3_30;
	mul.wide.s32 	%rd37, %r38, 4;
	add.s64 	%rd38, %rd1, %rd37;
	st.global.f32 	[%rd38], %f275;
$L__BB3_30:
	setp.lt.s32 	%p43, %r158, 2;
	@%p43 bra 	$L__BB3_32;
	ld.param.u32 	%r208, [_Z11kernel__4_1PfS_S_iiiiiiiiiiiiii_param_14];
	add.s32 	%r164, %r38, %r208;
	mul.wide.s32 	%rd39, %r164, 4;
	add.s64 	%rd40, %rd1, %rd39;
	st.global.f32 	[%rd40], %f274;
$L__BB3_32:
	setp.lt.s32 	%p44, %r11, 2;
	setp.lt.s32 	%p45, %r13, 3;
	or.pred  	%p46, %p44, %p45;
	@%p46 bra 	$L__BB3_34;
	ld.param.u32 	%r209, [_Z11kernel__4_1PfS_S_iiiiiiiiiiiiii_param_14];
	shl.b32 	%r165, %r209, 1;
	add.s32 	%r166, %r38, %r165;
	mul.wide.s32 	%rd41, %r166, 4;
	add.s64 	%rd42, %rd1, %rd41;
	st.global.f32 	[%rd42], %f273;
$L__BB3_34:
	setp.lt.s32 	%p47, %r11, 2;
	setp.lt.s32 	%p48, %r12, 4;
	or.pred  	%p49, %p47, %p48;
	@%p49 bra 	$L__BB3_36;
	ld.param.u32 	%r210, [_Z11kernel__4_1PfS_S_iiiiiiiiiiiiii_param_14];
	mad.lo.s32 	%r167, %r210, 3, %r38;
	mul.wide.s32 	%rd43, %r167, 4;
	add.s64 	%rd44, %rd1, %rd43;
	st.global.f32 	[%rd44], %f272;
$L__BB3_36:
	ld.param.u32 	%r230, [_Z11kernel__4_1PfS_S_iiiiiiiiiiiiii_param_15];
	setp.lt.s32 	%p50, %r13, 1;
	setp.lt.s32 	%p51, %r11, 3;
	add.s32 	%r39, %r38, %r230;
	or.pred  	%p52, %p51, %p50;
	@%p52 bra 	$L__BB3_38;
	mul.wide.s32 	%rd45, %r39, 4;
	add.s64 	%rd46, %rd1, %rd45;
	st.global.f32 	[%rd46], %f271;
$L__BB3_38:
	setp.lt.s32 	%p53, %r11, 3;
	setp.lt.s32 	%p54, %r13, 2;
	or.pred  	%p55, %p53, %p54;
	@%p55 bra 	$L__BB3_40;
	ld.param.u32 	%r211, [_Z11kernel__4_1PfS_S_iiiiiiiiiiiiii_param_14];
	add.s32 	%r168, %r39, %r211;
	mul.wide.s32 	%rd47, %r168, 4;
	add.s64 	%rd48, %rd1, %rd47;
	st.global.f32 	[%rd48], %f270;
$L__BB3_40:
	setp.lt.s32 	%p56, %r158, 3;
	@%p56 bra 	$L__BB3_42;
	ld.param.u32 	%r212, [_Z11kernel__4_1PfS_S_iiiiiiiiiiiiii_param_14];
	shl.b32 	%r170, %r212, 1;
	add.s32 	%r171, %r39, %r170;
	mul.wide.s32 	%rd49, %r171, 4;
	add.s64 	%rd50, %rd1, %rd49;
	st.global.f32 	[%rd50], %f269;
$L__BB3_42:
	setp.lt.s32 	%p57, %r11, 3;
	setp.lt.s32 	%p58, %r12, 4;
	or.pred  	%p59, %p57, %p58;
	@%p59 bra 	$L__BB3_44;
	ld.param.u32 	%r213, [_Z11kernel__4_1PfS_S_iiiiiiiiiiiiii_param_14];
	mad.lo.s32 	%r172, %r213, 3, %r39;
	mul.wide.s32 	%rd51, %r172, 4;
	add.s64 	%rd52, %rd1, %rd51;
	st.global.f32 	[%rd52], %f268;
$L__BB3_44:
	ld.param.u32 	%r231, [_Z11kernel__4_1PfS_S_iiiiiiiiiiiiii_param_15];
	setp.lt.s32 	%p60, %r13, 1;
	setp.lt.s32 	%p61, %r11, 4;
	add.s32 	%r40, %r39, %r231;
	or.pred  	%p62, %p61, %p60;
	@%p62 bra 	$L__BB3_46;
	mul.wide.s32 	%rd53, %r40, 4;
	add.s64 	%rd54, %rd1, %rd53;
	st.global.f32 	[%rd54], %f267;
$L__BB3_46:
	setp.lt.s32 	%p63, %r11, 4;
	setp.lt.s32 	%p64, %r13, 2;
	or.pred  	%p65, %p63, %p64;
	@%p65 bra 	$L__BB3_48;
	ld.param.u32 	%r214, [_Z11kernel__4_1PfS_S_iiiiiiiiiiiiii_param_14];
	add.s32 	%r173, %r40, %r214;
	mul.wide.s32 	%rd55, %r173, 4;
	add.s64 	%rd56, %rd1, %rd55;
	st.global.f32 	[%rd56], %f266;
$L__BB3_48:
	setp.lt.s32 	%p66, %r11, 4;
	setp.lt.s32 	%p67, %r13, 3;
	or.pred  	%p68, %p66, %p67;
	@%p68 bra 	$L__BB3_50;
	ld.param.u32 	%r215, [_Z11kernel__4_1PfS_S_iiiiiiiiiiiiii_param_14];
	shl.b32 	%r174, %r215, 1;
	add.s32 	%r175, %r40, %r174;
	mul.wide.s32 	%rd57, %r175, 4;
	add.s64 	%rd58, %rd1, %rd57;
	st.global.f32 	[%rd58], %f265;
$L__BB3_50:
	min.s32 	%r176, %r11, %r12;
	setp.lt.s32 	%p69, %r176, 4;
	@%p69 bra 	$L__BB3_52;
	ld.param.u32 	%r216, [_Z11kernel__4_1PfS_S_iiiiiiiiiiiiii_param_14];
	mad.lo.s32 	%r177, %r216, 3, %r40;
	mul.wide.s32 	%rd59, %r177, 4;
	add.s64 	%rd60, %rd1, %rd59;
	st.global.f32 	[%rd60], %f264;
$L__BB3_52:
	ld.param.u32 	%r232, [_Z11kernel__4_1PfS_S_iiiiiiiiiiiiii_param_15];
	setp.lt.s32 	%p70, %r13, 1;
	setp.lt.s32 	%p71, %r11, 5;
	add.s32 	%r41, %r40, %r232;
	or.pred  	%p72, %p71, %p70;
	@%p72 bra 	$L__BB3_54;
	mul.wide.s32 	%rd61, %r41, 4;
	add.s64 	%rd62, %rd1, %rd61;
	st.global.f32 	[%rd62], %f263;
$L__BB3_54:
	setp.lt.s32 	%p73, %r11, 5;
	setp.lt.s32 	%p74, %r13, 2;
	or.pred  	%p75, %p73, %p74;
	@%p75 bra 	$L__BB3_56;
	ld.param.u32 	%r217, [_Z11kernel__4_1PfS_S_iiiiiiiiiiiiii_param_14];
	add.s32 	%r178, %r41, %r217;
	mul.wide.s32 	%rd63, %r178, 4;
	add.s64 	%rd64, %rd1, %rd63;
	st.global.f32 	[%rd64], %f262;
$L__BB3_56:
	setp.lt.s32 	%p76, %r11, 5;
	setp.lt.s32 	%p77, %r13, 3;
	or.pred  	%p78, %p76, %p77;
	@%p78 bra 	$L__BB3_58;
	ld.param.u32 	%r218, [_Z11kernel__4_1PfS_S_iiiiiiiiiiiiii_param_14];
	shl.b32 	%r179, %r218, 1;
	add.s32 	%r180, %r41, %r179;
	mul.wide.s32 	%rd65, %r180, 4;
	add.s64 	%rd66, %rd1, %rd65;
	st.global.f32 	[%rd66], %f261;
$L__BB3_58:
	setp.lt.s32 	%p79, %r11, 5;
	setp.lt.s32 	%p80, %r12, 4;
	or.pred  	%p81, %p79, %p80;
	@%p81 bra 	$L__BB3_60;
	ld.param.u32 	%r219, [_Z11kernel__4_1PfS_S_iiiiiiiiiiiiii_param_14];
	mad.lo.s32 	%r181, %r219, 3, %r41;
	mul.wide.s32 	%rd67, %r181, 4;
	add.s64 	%rd68, %rd1, %rd67;
	st.global.f32 	[%rd68], %f260;
$L__BB3_60:
	ld.param.u32 	%r233, [_Z11kernel__4_1PfS_S_iiiiiiiiiiiiii_param_15];
	setp.lt.s32 	%p82, %r13, 1;
	setp.lt.s32 	%p83, %r11, 6;
	add.s32 	%r42, %r41, %r233;
	or.pred  	%p84, %p83, %p82;
	@%p84 bra 	$L__BB3_62;
	mul.wide.s32 	%rd69, %r42, 4;
	add.s64 	%rd70, %rd1, %rd69;
	st.global.f32 	[%rd70], %f259;
$L__BB3_62:
	setp.lt.s32 	%p85, %r11, 6;
	setp.lt.s32 	%p86, %r13, 2;
	or.pred  	%p87, %p85, %p86;
	@%p87 bra 	$L__BB3_64;
	ld.param.u32 	%r220, [_Z11kernel__4_1PfS_S_iiiiiiiiiiiiii_param_14];
	add.s32 	%r182, %r42, %r220;
	mul.wide.s32 	%rd71, %r182, 4;
	add.s64 	%rd72, %rd1, %rd71;
	st.global.f32 	[%rd72], %f258;
$L__BB3_64:
	setp.lt.s32 	%p88, %r11, 6;
	setp.lt.s32 	%p89, %r13, 3;
	or.pred  	%p90, %p88, %p89;
	@%p90 bra 	$L__BB3_66;
	ld.param.u32 	%r221, [_Z11kernel__4_1PfS_S_iiiiiiiiiiiiii_param_14];
	shl.b32 	%r183, %r221, 1;
	add.s32 	%r184, %r42, %r183;
	mul.wide.s32 	%rd73, %r184, 4;
	add.s64 	%rd74, %rd1, %rd73;
	st.global.f32 	[%rd74], %f257;
$L__BB3_66:
	setp.lt.s32 	%p91, %r11, 6;
	setp.lt.s32 	%p92, %r12, 4;
	or.pred  	%p93, %p91, %p92;
	@%p93 bra 	$L__BB3_68;
	ld.param.u32 	%r222, [_Z11kernel__4_1PfS_S_iiiiiiiiiiiiii_param_14];
	mad.lo.s32 	%r185, %r222, 3, %r42;
	mul.wide.s32 	%rd75, %r185, 4;
	add.s64 	%rd76, %rd1, %rd75;
	st.global.f32 	[%rd76], %f256;
$L__BB3_68:
	ld.param.u32 	%r234, [_Z11kernel__4_1PfS_S_iiiiiiiiiiiiii_param_15];
	setp.lt.s32 	%p94, %r13, 1;
	setp.lt.s32 	%p95, %r11, 7;
	add.s32 	%r43, %r42, %r234;
	or.pred  	%p96, %p95, %p94;
	@%p96 bra 	$L__BB3_70;
	mul.wide.s32 	%rd77, %r43, 4;
	add.s64 	%rd78, %rd1, %rd77;
	st.global.f32 	[%rd78], %f255;
$L__BB3_70:
	setp.lt.s32 	%p97, %r11, 7;
	setp.lt.s32 	%p98, %r13, 2;
	or.pred  	%p99, %p97, %p98;
	@%p99 bra 	$L__BB3_72;
	ld.param.u32 	%r223, [_Z11kernel__4_1PfS_S_iiiiiiiiiiiiii_param_14];
	add.s32 	%r186, %r43, %r223;
	mul.wide.s32 	%rd79, %r186, 4;
	add.s64 	%rd80, %rd1, %rd79;
	st.global.f32 	[%rd80], %f254;
$L__BB3_72:
	setp.lt.s32 	%p100, %r11, 7;
	setp.lt.s32 	%p101, %r13, 3;
	or.pred  	%p102, %p100, %p101;
	@%p102 bra 	$L__BB3_74;
	ld.param.u32 	%r224, [_Z11kernel__4_1PfS_S_iiiiiiiiiiiiii_param_14];
	shl.b32 	%r187, %r224, 1;
	add.s32 	%r188, %r43, %r187;
	mul.wide.s32 	%rd81, %r188, 4;
	add.s64 	%rd82, %rd1, %rd81;
	st.global.f32 	[%rd82], %f253;
$L__BB3_74:
	setp.lt.s32 	%p103, %r11, 7;
	setp.lt.s32 	%p104, %r12, 4;
	or.pred  	%p105, %p103, %p104;
	@%p105 bra 	$L__BB3_76;
	ld.param.u32 	%r225, [_Z11kernel__4_1PfS_S_iiiiiiiiiiiiii_param_14];
	mad.lo.s32 	%r189, %r225, 3, %r43;
	mul.wide.s32 	%rd83, %r189, 4;
	add.s64 	%rd84, %rd1, %rd83;
	st.global.f32 	[%rd84], %f252;
$L__BB3_76:
	ld.param.u32 	%r235, [_Z11kernel__4_1PfS_S_iiiiiiiiiiiiii_param_15];
	setp.lt.s32 	%p106, %r13, 1;
	setp.lt.s32 	%p107, %r10, 8;
	add.s32 	%r44, %r43, %r235;
	or.pred  	%p108, %p107, %p106;
	@%p108 bra 	$L__BB3_78;
	mul.wide.s32 	%rd85, %r44, 4;
	add.s64 	%rd86, %rd1, %rd85;
	st.global.f32 	[%rd86], %f251;
$L__BB3_78:
	setp.lt.s32 	%p109, %r13, 2;
	setp.lt.s32 	%p110, %r10, 8;
	or.pred  	%p111, %p110, %p109;
	@%p111 bra 	$L__BB3_80;
	ld.param.u32 	%r226, [_Z11kernel__4_1PfS_S_iiiiiiiiiiiiii_param_14];
	add.s32 	%r190, %r44, %r226;
	mul.wide.s32 	%rd87, %r190, 4;
	add.s64 	%rd88, %rd1, %rd87;
	st.global.f32 	[%rd88], %f250;
$L__BB3_80:
	setp.lt.s32 	%p112, %r13, 3;
	setp.lt.s32 	%p113, %r10, 8;
	or.pred  	%p114, %p113, %p112;
	@%p114 bra 	$L__BB3_82;
	ld.param.u32 	%r227, [_Z11kernel__4_1PfS_S_iiiiiiiiiiiiii_param_14];
	shl.b32 	%r191, %r227, 1;
	add.s32 	%r192, %r44, %r191;
	mul.wide.s32 	%rd89, %r192, 4;
	add.s64 	%rd90, %rd1, %rd89;
	st.global.f32 	[%rd90], %f249;
$L__BB3_82:
	setp.lt.s32 	%p115, %r12, 4;
	setp.lt.s32 	%p116, %r10, 8;
	or.pred  	%p117, %p116, %p115;
	@%p117 bra 	$L__BB3_84;
	ld.param.u32 	%r228, [_Z11kernel__4_1PfS_S_iiiiiiiiiiiiii_param_14];
	mad.lo.s32 	%r193, %r228, 3, %r44;
	mul.wide.s32 	%rd91, %r193, 4;
	add.s64 	%rd92, %rd1, %rd91;
	st.global.f32 	[%rd92], %f248;
$L__BB3_84:
	ret;

}


// ===== COMPILED SASS (sm_100) =====

	.target	sm_100

	.elftype	@"ET_EXEC"


//--------------------- .note.nv.tkinfo           --------------------------
	.section	.note.nv.tkinfo,"",@"SHT_NOTE"
	.sectionflags	@"SHF_NOTE_NV_TKINFO"
	.tkinfo
        /*0018*/ 	.word	0x00000002
        /*0030*/ 	.string	""
        /*0030*/ 	.string	"ptxas"
        /*0030*/ 	.string	"Cuda compilation tools, release 13.0, V13.0.88"
        /*0030*/ 	.string	"Build cuda_13.0.r13.0/compiler.36424714_0"
        /*0030*/ 	.string	"-arch sm_100 -m 64 "



//--------------------- .note.nv.cuinfo           --------------------------
	.section	.note.nv.cuinfo,"",@"SHT_NOTE"
	.sectionflags	@"SHF_NOTE_NV_CUINFO"
        /*0018*/ 	.short	0x0002
        /*001a*/ 	.short	0x0064
        /*001c*/ 	.short	0x0082
	.zero		2


//--------------------- .nv.info                  --------------------------
	.section	.nv.info,"",@"SHT_CUDA_INFO"
	.align	4


	//----- nvinfo : EIATTR_REGCOUNT
	.align		4
        /*0000*/ 	.byte	0x04, 0x2f
        /*0002*/ 	.short	(.L_1 - .L_0)
	.align		4
.L_0:
        /*0004*/ 	.word	index@(_Z11kernel__1_1PfS_S_iiiiiiiiiiiiii)
        /*0008*/ 	.word	0x00000040


	//----- nvinfo : EIATTR_FRAME_SIZE
	.align		4
.L_1:
        /*000c*/ 	.byte	0x04, 0x11
        /*000e*/ 	.short	(.L_3 - .L_2)
	.align		4
.L_2:
        /*0010*/ 	.word	index@(_Z11kernel__1_1PfS_S_iiiiiiiiiiiiii)
        /*0014*/ 	.word	0x00000000


	//----- nvinfo : EIATTR_REGCOUNT
	.align		4
.L_3:
        /*0018*/ 	.byte	0x04, 0x2f
        /*001a*/ 	.short	(.L_5 - .L_4)
	.align		4
.L_4:
        /*001c*/ 	.word	index@(_Z11kernel__2_1PfS_S_iiiiiiiiiiiiii)
        /*0020*/ 	.word	0x00000040


	//----- nvinfo : EIATTR_FRAME_SIZE
	.align		4
.L_5:
        /*0024*/ 	.byte	0x04, 0x11
        /*0026*/ 	.short	(.L_7 - .L_6)
	.align		4
.L_6:
        /*0028*/ 	.word	index@(_Z11kernel__2_1PfS_S_iiiiiiiiiiiiii)
        /*002c*/ 	.word	0x00000000


	//----- nvinfo : EIATTR_REGCOUNT
	.align		4
.L_7:
        /*0030*/ 	.byte	0x04, 0x2f
        /*0032*/ 	.short	(.L_9 - .L_8)
	.align		4
.L_8:
        /*0034*/ 	.word	index@(_Z11kernel__3_1PfS_S_iiiiiiiiiiiiii)
        /*0038*/ 	.word	0x00000048


	//----- nvinfo : EIATTR_FRAME_SIZE
	.align		4
.L_9:
        /*003c*/ 	.byte	0x04, 0x11
        /*003e*/ 	.short	(.L_11 - .L_10)
	.align		4
.L_10:
        /*0040*/ 	.word	index@(_Z11kernel__3_1PfS_S_iiiiiiiiiiiiii)
        /*0044*/ 	.word	0x00000000


	//----- nvinfo : EIATTR_REGCOUNT
	.align		4
.L_11:
        /*0048*/ 	.byte	0x04, 0x2f
        /*004a*/ 	.short	(.L_13 - .L_12)
	.align		4
.L_12:
        /*004c*/ 	.word	index@(_Z11kernel__4_1PfS_S_iiiiiiiiiiiiii)
        /*0050*/ 	.word	0x00000040


	//----- nvinfo : EIATTR_FRAME_SIZE
	.align		4
.L_13:
        /*0054*/ 	.byte	0x04, 0x11
        /*0056*/ 	.short	(.L_15 - .L_14)
	.align		4
.L_14:
        /*0058*/ 	.word	index@(_Z11kernel__4_1PfS_S_iiiiiiiiiiiiii)
        /*005c*/ 	.word	0x00000000


	//----- nvinfo : EIATTR_MIN_STACK_SIZE
	.align		4
.L_15:
        /*0060*/ 	.byte	0x04, 0x12
        /*0062*/ 	.short	(.L_17 - .L_16)
	.align		4
.L_16:
        /*0064*/ 	.word	index@(_Z11kernel__4_1PfS_S_iiiiiiiiiiiiii)
        /*0068*/ 	.word	0x00000000


	//----- nvinfo : EIATTR_MIN_STACK_SIZE
	.align		4
.L_17:
        /*006c*/ 	.byte	0x04, 0x12
        /*006e*/ 	.short	(.L_19 - .L_18)
	.align		4
.L_18:
        /*0070*/ 	.word	index@(_Z11kernel__3_1PfS_S_iiiiiiiiiiiiii)
        /*0074*/ 	.word	0x00000000


	//----- nvinfo : EIATTR_MIN_STACK_SIZE
	.align		4
.L_19:
        /*0078*/ 	.byte	0x04, 0x12
        /*007a*/ 	.short	(.L_21 - .L_20)
	.align		4
.L_20:
        /*007c*/ 	.word	index@(_Z11kernel__2_1PfS_S_iiiiiiiiiiiiii)
        /*0080*/ 	.word	0x00000000


	//----- nvinfo : EIATTR_MIN_STACK_SIZE
	.align		4
.L_21:
        /*0084*/ 	.byte	0x04, 0x12
        /*0086*/ 	.short	(.L_23 - .L_22)
	.align		4
.L_22:
        /*0088*/ 	.word	index@(_Z11kernel__1_1PfS_S_iiiiiiiiiiiiii)
        /*008c*/ 	.word	0x00000000
.L_23:


//--------------------- .nv.compat                --------------------------
	.section	.nv.compat,"",@"SHT_CUDA_COMPAT_INFO"
	.align	4
        /*0000*/ 	.byte	0x02, 0x09, 0x00, 0x00, 0x02, 0x02, 0x01, 0x00, 0x02, 0x05, 0x05, 0x00, 0x03, 0x07, 0x01, 0x01
        /*0010*/ 	.byte	0x02, 0x03, 0x00, 0x00, 0x02, 0x06, 0x01, 0x00, 0x04, 0x0b, 0x08, 0x00, 0x09, 0x00, 0x00, 0x00
        /*0020*/ 	.byte	0x00, 0x00, 0x00, 0x00


//--------------------- .nv.info._Z11kernel__4_1PfS_S_iiiiiiiiiiiiii --------------------------
	.section	.nv.info._Z11kernel__4_1PfS_S_iiiiiiiiiiiiii,"",@"SHT_CUDA_INFO"
	.sectionflags	@""
	.align	4


	//----- nvinfo : EIATTR_CUDA_API_VERSION
	.align		4
        /*0000*/ 	.byte	0x04, 0x37
        /*0002*/ 	.short	(.L_25 - .L_24)
.L_24:
        /*0004*/ 	.word	0x00000082


	//----- nvinfo : EIATTR_KPARAM_INFO
	.align		4
.L_25:
        /*0008*/ 	.byte	0x04, 0x17
        /*000a*/ 	.short	(.L_27 - .L_26)
.L_26:
        /*000c*/ 	.word	0x00000000
        /*0010*/ 	.short	0x0010
        /*0012*/ 	.short	0x004c
        /*0014*/ 	.byte	0x00, 0xf0, 0x11, 0x00


	//----- nvinfo : EIATTR_KPARAM_INFO
	.align		4
.L_27:
        /*0018*/ 	.byte	0x04, 0x17
        /*001a*/ 	.short	(.L_29 - .L_28)
.L_28:
        /*001c*/ 	.word	0x00000000
        /*0020*/ 	.short	0x000f
        /*0022*/ 	.short	0x0048
        /*0024*/ 	.byte	0x00, 0xf0, 0x11, 0x00


	//----- nvinfo : EIATTR_KPARAM_INFO
	.align		4
.L_29:
        /*0028*/ 	.byte	0x04, 0x17
        /*002a*/ 	.short	(.L_31 - .L_30)
.L_30:
        /*002c*/ 	.word	0x00000000
        /*0030*/ 	.short	0x000e
        /*0032*/ 	.short	0x0044
        /*0034*/ 	.byte	0x00, 0xf0, 0x11, 0x00


	//----- nvinfo : EIATTR_KPARAM_INFO
	.align		4
.L_31:
        /*0038*/ 	.byte	0x04, 0x17
        /*003a*/ 	.short	(.L_33 - .L_32)
.L_32:
        /*003c*/ 	.word	0x00000000
        /*0040*/ 	.short	0x000d
        /*0042*/ 	.short	0x0040
        /*0044*/ 	.byte	0x00, 0xf0, 0x11, 0x00


	//----- nvinfo : EIATTR_KPARAM_INFO
	.align		4
.L_33:
        /*0048*/ 	.byte	0x04, 0x17
        /*004a*/ 	.short	(.L_35 - .L_34)
.L_34:
        /*004c*/ 	.word	0x00000000
        /*0050*/ 	.short	0x000c
        /*0052*/ 	.short	0x003c
        /*0054*/ 	.byte	0x00, 0xf0, 0x11, 0x00


	//----- nvinfo : EIATTR_KPARAM_INFO
	.align		4
.L_35:
        /*0058*/ 	.byte	0x04, 0x17
        /*005a*/ 	.short	(.L_37 - .L_36)
.L_36:
        /*005c*/ 	.word	0x00000000
        /*0060*/ 	.short	0x000b
        /*0062*/ 	.short	0x0038
        /*0064*/ 	.byte	0x00, 0xf0, 0x11, 0x00


	//----- nvinfo : EIATTR_KPARAM_INFO
	.align		4
.L_37:
        /*0068*/ 	.byte	0x04, 0x17
        /*006a*/ 	.short	(.L_39 - .L_38)
.L_38:
        /*006c*/ 	.word	0x00000000
        /*0070*/ 	.short	0x000a
        /*0072*/ 	.short	0x0034
        /*0074*/ 	.byte	0x00, 0xf0, 0x11, 0x00


	//----- nvinfo : EIATTR_KPARAM_INFO
	.align		4
.L_39:
        /*0078*/ 	.byte	0x04, 0x17
        /*007a*/ 	.short	(.L_41 - .L_40)
.L_40:
        /*007c*/ 	.word	0x00000000
        /*0080*/ 	.short	0x0009
        /*0082*/ 	.short	0x0030
        /*0084*/ 	.byte	0x00, 0xf0, 0x11, 0x00


	//----- nvinfo : EIATTR_KPARAM_INFO
	.align		4
.L_41:
        /*0088*/ 	.byte	0x04, 0x17
        /*008a*/ 	.short	(.L_43 - .L_42)
.L_42:
        /*008c*/ 	.word	0x00000000
        /*0090*/ 	.short	0x0008
        /*0092*/ 	.short	0x002c
        /*0094*/ 	.byte	0x00, 0xf0, 0x11, 0x00


	//----- nvinfo : EIATTR_KPARAM_INFO
	.align		4
.L_43:
        /*0098*/ 	.byte	0x04, 0x17
        /*009a*/ 	.short	(.L_45 - .L_44)
.L_44:
        /*009c*/ 	.word	0x00000000
        /*00a0*/ 	.short	0x0007
        /*00a2*/ 	.short	0x0028
        /*00a4*/ 	.byte	0x00, 0xf0, 0x11, 0x00


	//----- nvinfo : EIATTR_KPARAM_INFO
	.align		4
.L_45:
        /*00a8*/ 	.byte	0x04, 0x17
        /*00aa*/ 	.short	(.L_47 - .L_46)
.L_46:
        /*00ac*/ 	.word	0x00000000
        /*00b0*/ 	.short	0x0006
        /*00b2*/ 	.short	0x0024
        /*00b4*/ 	.byte	0x00, 0xf0, 0x11, 0x00


	//----- nvinfo : EIATTR_KPARAM_INFO
	.align		4
.L_47:
        /*00b8*/ 	.byte	0x04, 0x17
        /*00ba*/ 	.short	(.L_49 - .L_48)
.L_48:
        /*00bc*/ 	.word	0x00000000
        /*00c0*/ 	.short	0x0005
        /*00c2*/ 	.short	0x0020
        /*00c4*/ 	.byte	0x00, 0xf0, 0x11, 0x00


	//----- nvinfo : EIATTR_KPARAM_INFO
	.align		4
.L_49:
        /*00c8*/ 	.byte	0x04, 0x17
        /*00ca*/ 	.short	(.L_51 - .L_50)
.L_50:
        /*00cc*/ 	.word	0x00000000
        /*00d0*/ 	.short	0x0004
        /*00d2*/ 	.short	0x001c
        /*00d4*/ 	.byte	0x00, 0xf0, 0x11, 0x00


	//----- nvinfo : EIATTR_KPARAM_INFO
	.align		4
.L_51:
        /*00d8*/ 	.byte	0x04, 0x17
        /*00da*/ 	.short	(.L_53 - .L_52)
.L_52:
        /*00dc*/ 	.word	0x00000000
        /*00e0*/ 	.short	0x0003
        /*00e2*/ 	.short	0x0018
        /*00e4*/ 	.byte	0x00, 0xf0, 0x11, 0x00


	//----- nvinfo : EIATTR_KPARAM_INFO
	.align		4
.L_53:
        /*00e8*/ 	.byte	0x04, 0x17
        /*00ea*/ 	.short	(.L_55 - .L_54)
.L_54:
        /*00ec*/ 	.word	0x00000000
        /*00f0*/ 	.short	0x0002
        /*00f2*/ 	.short	0x0010
        /*00f4*/ 	.byte	0x00, 0xf5, 0x21, 0x00


	//----- nvinfo : EIATTR_KPARAM_INFO
	.align		4
.L_55:
        /*00f8*/ 	.byte	0x04, 0x17
        /*00fa*/ 	.short	(.L_57 - .L_56)
.L_56:
        /*00fc*/ 	.word	0x00000000
        /*0100*/ 	.short	0x0001
        /*0102*/ 	.short	0x0008
        /*0104*/ 	.byte	0x00, 0xf5, 0x21, 0x00


	//----- nvinfo : EIATTR_KPARAM_INFO
	.align		4
.L_57:
        /*0108*/ 	.byte	0x04, 0x17
        /*010a*/ 	.short	(.L_59 - .L_58)
.L_58:
        /*010c*/ 	.word	0x00000000
        /*0110*/ 	.short	0x0000
        /*0112*/ 	.short	0x0000
        /*0114*/ 	.byte	0x00, 0xf5, 0x21, 0x00


	//----- nvinfo : EIATTR_SPARSE_MMA_MASK
	.align		4
.L_59:
        /*0118*/ 	.byte	0x03, 0x50
        /*011a*/ 	.short	0x0000


	//----- nvinfo : EIATTR_MAXREG_COUNT
	.align		4
        /*011c*/ 	.byte	0x03, 0x1b
        /*011e*/ 	.short	0x00ff


	//----- nvinfo : EIATTR_NUM_BARRIERS
	.align		4
        /*0120*/ 	.byte	0x02, 0x4c
        /*0122*/ 	.byte	0x01
	.zero		1


	//----- nvinfo : EIATTR_MERCURY_ISA_VERSION
	.align		4
        /*0124*/ 	.byte	0x03, 0x5f
        /*0126*/ 	.short	0x0101


	//----- nvinfo : EIATTR_VRC_CTA_INIT_COUNT
	.align		4
        /*0128*/ 	.byte	0x02, 0x4a
	.zero		1
	.zero		1


	//----- nvinfo : EIATTR_EXIT_INSTR_OFFSETS
	.align		4
        /*012c*/ 	.byte	0x04, 0x1c
        /*012e*/ 	.short	(.L_61 - .L_60)


	//   ....[0]....
.L_60:
        /*0130*/ 	.word	0x00003030


	//   ....[1]....
        /*0134*/ 	.word	0x00003c50


	//   ....[2]....
        /*0138*/ 	.word	0x00003cb0


	//----- nvinfo : EIATTR_CRS_STACK_SIZE
	.align		4
.L_61:
        /*013c*/ 	.byte	0x04, 0x1e
        /*013e*/ 	.short	(.L_63 - .L_62)
.L_62:
        /*0140*/ 	.word	0x00000000


	//----- nvinfo : EIATTR_CBANK_PARAM_SIZE
	.align		4
.L_63:
        /*0144*/ 	.byte	0x03, 0x19
        /*0146*/ 	.short	0x0050


	//----- nvinfo : EIATTR_PARAM_CBANK
	.align		4
        /*0148*/ 	.byte	0x04, 0x0a
        /*014a*/ 	.short	(.L_65 - .L_64)
	.align		4
.L_64:
        /*014c*/ 	.word	index@(.nv.constant0._Z11kernel__4_1PfS_S_iiiiiiiiiiiiii)
        /*0150*/ 	.short	0x0380
        /*0152*/ 	.short	0x0050


	//----- nvinfo : EIATTR_SW_WAR
	.align		4
.L_65:
        /*0154*/ 	.byte	0x04, 0x36
        /*0156*/ 	.short	(.L_67 - .L_66)
.L_66:
        /*0158*/ 	.word	0x00000008
.L_67:


//--------------------- .nv.info._Z11kernel__3_1PfS_S_iiiiiiiiiiiiii --------------------------
	.section	.nv.info._Z11kernel__3_1PfS_S_iiiiiiiiiiiiii,"",@"SHT_CUDA_INFO"
	.sectionflags	@""
	.align	4


	//----- nvinfo : EIATTR_CUDA_API_VERSION
	.align		4
        /*0000*/ 	.byte	0x04, 0x37
        /*0002*/ 	.short	(.L_69 - .L_68)
.L_68:
        /*0004*/ 	.word	0x00000082


	//----- nvinfo : EIATTR_KPARAM_INFO
	.align		4
.L_69:
        /*0008*/ 	.byte	0x04, 0x17
        /*000a*/ 	.short	(.L_71 - .L_70)
.L_70:
        /*000c*/ 	.word	0x00000000
        /*0010*/ 	.short	0x0010
        /*0012*/ 	.short	0x004c
        /*0014*/ 	.byte	0x00, 0xf0, 0x11, 0x00


	//----- nvinfo : EIATTR_KPARAM_INFO
	.align		4
.L_71:
        /*0018*/ 	.byte	0x04, 0x17
        /*001a*/ 	.short	(.L_73 - .L_72)
.L_72:
        /*001c*/ 	.word	0x00000000
        /*0020*/ 	.short	0x000f
        /*0022*/ 	.short	0x0048
        /*0024*/ 	.byte	0x00, 0xf0, 0x11, 0x00


	//----- nvinfo : EIATTR_KPARAM_INFO
	.align		4
.L_73:
        /*0028*/ 	.byte	0x04, 0x17
        /*002a*/ 	.short	(.L_75 - .L_74)
.L_74:
        /*002c*/ 	.word	0x00000000
        /*0030*/ 	.short	0x000e
        /*0032*/ 	.short	0x0044
        /*0034*/ 	.byte	0x00, 0xf0, 0x11, 0x00


	//----- nvinfo : EIATTR_KPARAM_INFO
	.align		4
.L_75:
        /*0038*/ 	.byte	0x04, 0x17
        /*003a*/ 	.short	(.L_77 - .L_76)
.L_76:
        /*003c*/ 	.word	0x00000000
        /*0040*/ 	.short	0x000d
        /*0042*/ 	.short	0x0040
        /*0044*/ 	.byte	0x00, 0xf0, 0x11, 0x00


	//----- nvinfo : EIATTR_KPARAM_INFO
	.align		4
.L_77:
        /*0048*/ 	.byte	0x04, 0x17
        /*004a*/ 	.short	(.L_79 - .L_78)
.L_78:
        /*004c*/ 	.word	0x00000000
        /*0050*/ 	.short	0x000c
        /*0052*/ 	.short	0x003c
        /*0054*/ 	.byte	0x00, 0xf0, 0x11, 0x00


	//----- nvinfo : EIATTR_KPARAM_INFO
	.align		4
.L_79:
        /*0058*/ 	.byte	0x04, 0x17
        /*005a*/ 	.short	(.L_81 - .L_80)
.L_80:
        /*005c*/ 	.word	0x00000000
        /*0060*/ 	.short	0x000b
        /*0062*/ 	.short	0x0038
        /*0064*/ 	.byte	0x00, 0xf0, 0x11, 0x00


	//----- nvinfo : EIATTR_KPARAM_INFO
	.align		4
.L_81:
        /*0068*/ 	.byte	0x04, 0x17
        /*006a*/ 	.short	(.L_83 - .L_82)
.L_82:
        /*006c*/ 	.word	0x00000000
        /*0070*/ 	.short	0x000a
        /*0072*/ 	.short	0x0034
        /*0074*/ 	.byte	0x00, 0xf0, 0x11, 0x00


	//----- nvinfo : EIATTR_KPARAM_INFO
	.align		4
.L_83:
        /*0078*/ 	.byte	0x04, 0x17
        /*007a*/ 	.short	(.L_85 - .L_84)
.L_84:
        /*007c*/ 	.word	0x00000000
        /*0080*/ 	.short	0x0009
        /*0082*/ 	.short	0x0030
        /*0084*/ 	.byte	0x00, 0xf0, 0x11, 0x00


	//----- nvinfo : EIATTR_KPARAM_INFO
	.align		4
.L_85:
        /*0088*/ 	.byte	0x04, 0x17
        /*008a*/ 	.short	(.L_87 - .L_86)
.L_86:
        /*008c*/ 	.word	0x00000000
        /*0090*/ 	.short	0x0008
        /*0092*/ 	.short	0x002c
        /*0094*/ 	.byte	0x00, 0xf0, 0x11, 0x00


	//----- nvinfo : EIATTR_KPARAM_INFO
	.align		4
.L_87:
        /*0098*/ 	.byte	0x04, 0x17
        /*009a*/ 	.short	(.L_89 - .L_88)
.L_88:
        /*009c*/ 	.word	0x00000000
        /*00a0*/ 	.short	0x0007
        /*00a2*/ 	.short	0x0028
        /*00a4*/ 	.byte	0x00, 0xf0, 0x11, 0x00


	//----- nvinfo : EIATTR_KPARAM_INFO
	.align		4
.L_89:
        /*00a8*/ 	.byte	0x04, 0x17
        /*00aa*/ 	.short	(.L_91 - .L_90)
.L_90:
        /*00ac*/ 	.word	0x00000000
        /*00b0*/ 	.short	0x0006
        /*00b2*/ 	.short	0x0024
        /*00b4*/ 	.byte	0x00, 0xf0, 0x11, 0x00


	//----- nvinfo : EIATTR_KPARAM_INFO
	.align		4
.L_91:
        /*00b8*/ 	.byte	0x04, 0x17
        /*00ba*/ 	.short	(.L_93 - .L_92)
.L_92:
        /*00bc*/ 	.word	0x00000000
        /*00c0*/ 	.short	0x0005
        /*00c2*/ 	.short	0x0020
        /*00c4*/ 	.byte	0x00, 0xf0, 0x11, 0x00


	//----- nvinfo : EIATTR_KPARAM_INFO
	.align		4
.L_93:
        /*00c8*/ 	.byte	0x04, 0x17
        /*00ca*/ 	.short	(.L_95 - .L_94)
.L_94:
        /*00cc*/ 	.word	0x00000000
        /*00d0*/ 	.short	0x0004
        /*00d2*/ 	.short	0x001c
        /*00d4*/ 	.byte	0x00, 0xf0, 0x11, 0x00


	//----- nvinfo : EIATTR_KPARAM_INFO
	.align		4
.L_95:
        /*00d8*/ 	.byte	0x04, 0x17
        /*00da*/ 	.short	(.L_97 - .L_96)
.L_96:
        /*00dc*/ 	.word	0x00000000
        /*00e0*/ 	.short	0x0003
        /*00e2*/ 	.short	0x0018
        /*00e4*/ 	.byte	0x00, 0xf0, 0x11, 0x00


	//----- nvinfo : EIATTR_KPARAM_INFO
	.align		4
.L_97:
        /*00e8*/ 	.byte	0x04, 0x17
        /*00ea*/ 	.short	(.L_99 - .L_98)
.L_98:
        /*00ec*/ 	.word	0x00000000
        /*00f0*/ 	.short	0x0002
        /*00f2*/ 	.short	0x0010
        /*00f4*/ 	.byte	0x00, 0xf5, 0x21, 0x00


	//----- nvinfo : EIATTR_KPARAM_INFO
	.align		4
.L_99:
        /*00f8*/ 	.byte	0x04, 0x17
        /*00fa*/ 	.short	(.L_101 - .L_100)
.L_100:
        /*00fc*/ 	.word	0x00000000
        /*0100*/ 	.short	0x0001
        /*0102*/ 	.short	0x0008
        /*0104*/ 	.byte	0x00, 0xf5, 0x21, 0x00


	//----- nvinfo : EIATTR_KPARAM_INFO
	.align		4
.L_101:
        /*0108*/ 	.byte	0x04, 0x17
        /*010a*/ 	.short	(.L_103 - .L_102)
.L_102:
        /*010c*/ 	.word	0x00000000
        /*0110*/ 	.short	0x0000
        /*0112*/ 	.short	0x0000
        /*0114*/ 	.byte	0x00, 0xf5, 0x21, 0x00


	//----- nvinfo : EIATTR_SPARSE_MMA_MASK
	.align		4
.L_103:
        /*0118*/ 	.byte	0x03, 0x50
        /*011a*/ 	.short	0x0000


	//----- nvinfo : EIATTR_MAXREG_COUNT
	.align		4
        /*011c*/ 	.byte	0x03, 0x1b
        /*011e*/ 	.short	0x00ff


	//----- nvinfo : EIATTR_NUM_BARRIERS
	.align		4
        /*0120*/ 	.byte	0x02, 0x4c
        /*0122*/ 	.byte	0x01
	.zero		1


	//----- nvinfo : EIATTR_MERCURY_ISA_VERSION
	.align		4
        /*0124*/ 	.byte	0x03, 0x5f
        /*0126*/ 	.short	0x0101


	//----- nvinfo : EIATTR_VRC_CTA_INIT_COUNT
	.align		4
        /*0128*/ 	.byte	0x02, 0x4a
	.zero		1
	.zero		1


	//----- nvinfo : EIATTR_EXIT_INSTR_OFFSETS
	.align		4
        /*012c*/ 	.byte	0x04, 0x1c
        /*012e*/ 	.short	(.L_105 - .L_104)


	//   ....[0]....
.L_104:
        /*0130*/ 	.word	0x00001c70


	//   ....[1]....
        /*0134*/ 	.word	0x00002830


	//   ....[2]....
        /*0138*/ 	.word	0x00002890


	//----- nvinfo : EIATTR_CRS_STACK_SIZE
	.align		4
.L_105:
        /*013c*/ 	.byte	0x04, 0x1e
        /*013e*/ 	.short	(.L_107 - .L_106)
.L_106:
        /*0140*/ 	.word	0x00000000


	//----- nvinfo : EIATTR_CBANK_PARAM_SIZE
	.align		4
.L_107:
        /*0144*/ 	.byte	0x03, 0x19
        /*0146*/ 	.short	0x0050


	//----- nvinfo : EIATTR_PARAM_CBANK
	.align		4
        /*0148*/ 	.byte	0x04, 0x0a
        /*014a*/ 	.short	(.L_109 - .L_108)
	.align		4
.L_108:
        /*014c*/ 	.word	index@(.nv.constant0._Z11kernel__3_1PfS_S_iiiiiiiiiiiiii)
        /*0150*/ 	.short	0x0380
        /*0152*/ 	.short	0x0050


	//----- nvinfo : EIATTR_SW_WAR
	.align		4
.L_109:
        /*0154*/ 	.byte	0x04, 0x36
        /*0156*/ 	.short	(.L_111 - .L_110)
.L_110:
        /*0158*/ 	.word	0x00000008
.L_111:


//--------------------- .nv.info._Z11kernel__2_1PfS_S_iiiiiiiiiiiiii --------------------------
	.section	.nv.info._Z11kernel__2_1PfS_S_iiiiiiiiiiiiii,"",@"SHT_CUDA_INFO"
	.sectionflags	@""
	.align	4


	//----- nvinfo : EIATTR_CUDA_API_VERSION
	.align		4
        /*0000*/ 	.byte	0x04, 0x37
        /*0002*/ 	.short	(.L_113 - .L_112)
.L_112:
        /*0004*/ 	.word	0x00000082


	//----- nvinfo : EIATTR_KPARAM_INFO
	.align		4
.L_113:
        /*0008*/ 	.byte	0x04, 0x17
        /*000a*/ 	.short	(.L_115 - .L_114)
.L_114:
        /*000c*/ 	.word	0x00000000
        /*0010*/ 	.short	0x0010
        /*0012*/ 	.short	0x004c
        /*0014*/ 	.byte	0x00, 0xf0, 0x11, 0x00


	//----- nvinfo : EIATTR_KPARAM_INFO
	.align		4
.L_115:
        /*0018*/ 	.byte	0x04, 0x17
        /*001a*/ 	.short	(.L_117 - .L_116)
.L_116:
        /*001c*/ 	.word	0x00000000
        /*0020*/ 	.short	0x000f
        /*0022*/ 	.short	0x0048
        /*0024*/ 	.byte	0x00, 0xf0, 0x11, 0x00


	//----- nvinfo : EIATTR_KPARAM_INFO
	.align		4
.L_117:
        /*0028*/ 	.byte	0x04, 0x17
        /*002a*/ 	.short	(.L_119 - .L_118)
.L_118:
        /*002c*/ 	.word	0x00000000
        /*0030*/ 	.short	0x000e
        /*0032*/ 	.short	0x0044
        /*0034*/ 	.byte	0x00, 0xf0, 0x11, 0x00


	//----- nvinfo : EIATTR_KPARAM_INFO
	.align		4
.L_119:
        /*0038*/ 	.byte	0x04, 0x17
        /*003a*/ 	.short	(.L_121 - .L_120)
.L_120:
        /*003c*/ 	.word	0x00000000
        /*0040*/ 	.short	0x000d
        /*0042*/ 	.short	0x0040
        /*0044*/ 	.byte	0x00, 0xf0, 0x11, 0x00


	//----- nvinfo : EIATTR_KPARAM_INFO
	.align		4
.L_121:
        /*0048*/ 	.byte	0x04, 0x17
        /*004a*/ 	.short	(.L_123 - .L_122)
.L_122:
        /*004c*/ 	.word	0x00000000
        /*0050*/ 	.short	0x000c
        /*0052*/ 	.short	0x003c
        /*0054*/ 	.byte	0x00, 0xf0, 0x11, 0x00


	//----- nvinfo : EIATTR_KPARAM_INFO
	.align		4
.L_123:
        /*0058*/ 	.byte	0x04, 0x17
        /*005a*/ 	.short	(.L_125 - .L_124)
.L_124:
        /*005c*/ 	.word	0x00000000
        /*0060*/ 	.short	0x000b
        /*0062*/ 	.short	0x0038
        /*0064*/ 	.byte	0x00, 0xf0, 0x11, 0x00


	//----- nvinfo : EIATTR_KPARAM_INFO
	.align		4
.L_125:
        /*0068*/ 	.byte	0x04, 0x17
        /*006a*/ 	.short	(.L_127 - .L_126)
.L_126:
        /*006c*/ 	.word	0x00000000
        /*0070*/ 	.short	0x000a
        /*0072*/ 	.short	0x0034
        /*0074*/ 	.byte	0x00, 0xf0, 0x11, 0x00


	//----- nvinfo : EIATTR_KPARAM_INFO
	.align		4
.L_127:
        /*0078*/ 	.byte	0x04, 0x17
        /*007a*/ 	.short	(.L_129 - .L_128)
.L_128:
        /*007c*/ 	.word	0x00000000
        /*0080*/ 	.short	0x0009
        /*0082*/ 	.short	0x0030
        /*0084*/ 	.byte	0x00, 0xf0, 0x11, 0x00


	//----- nvinfo : EIATTR_KPARAM_INFO
	.align		4
.L_129:
        /*0088*/ 	.byte	0x04, 0x17
        /*008a*/ 	.short	(.L_131 - .L_130)
.L_130:
        /*008c*/ 	.word	0x00000000
        /*0090*/ 	.short	0x0008
        /*0092*/ 	.short	0x002c
        /*0094*/ 	.byte	0x00, 0xf0, 0x11, 0x00


	//----- nvinfo : EIATTR_KPARAM_INFO
	.align		4
.L_131:
        /*0098*/ 	.byte	0x04, 0x17
        /*009a*/ 	.short	(.L_133 - .L_132)
.L_132:
        /*009c*/ 	.word	0x00000000
        /*00a0*/ 	.short	0x0007
        /*00a2*/ 	.short	0x0028
        /*00a4*/ 	.byte	0x00, 0xf0, 0x11, 0x00


	//----- nvinfo : EIATTR_KPARAM_INFO
	.align		4
.L_133:
        /*00a8*/ 	.byte	0x04, 0x17
        /*00aa*/ 	.short	(.L_135 - .L_134)
.L_134:
        /*00ac*/ 	.word	0x00000000
        /*00b0*/ 	.short	0x0006
        /*00b2*/ 	.short	0x0024
        /*00b4*/ 	.byte	0x00, 0xf0, 0x11, 0x00


	//----- nvinfo : EIATTR_KPARAM_INFO
	.align		4
.L_135:
        /*00b8*/ 	.byte	0x04, 0x17
        /*00ba*/ 	.short	(.L_137 - .L_136)
.L_136:
        /*00bc*/ 	.word	0x00000000
        /*00c0*/ 	.short	0x0005
        /*00c2*/ 	.short	0x0020
        /*00c4*/ 	.byte	0x00, 0xf0, 0x11, 0x00


	//----- nvinfo : EIATTR_KPARAM_INFO
	.align		4
.L_137:
        /*00c8*/ 	.byte	0x04, 0x17
        /*00ca*/ 	.short	(.L_139 - .L_138)
.L_138:
        /*00cc*/ 	.word	0x00000000
        /*00d0*/ 	.short	0x0004
        /*00d2*/ 	.short	0x001c
        /*00d4*/ 	.byte	0x00, 0xf0, 0x11, 0x00


	//----- nvinfo : EIATTR_KPARAM_INFO
	.align		4
.L_139:
        /*00d8*/ 	.byte	0x04, 0x17
        /*00da*/ 	.short	(.L_141 - .L_140)
.L_140:
        /*00dc*/ 	.word	0x00000000
        /*00e0*/ 	.short	0x0003
        /*00e2*/ 	.short	0x0018
        /*00e4*/ 	.byte	0x00, 0xf0, 0x11, 0x00


	//----- nvinfo : EIATTR_KPARAM_INFO
	.align		4
.L_141:
        /*00e8*/ 	.byte	0x04, 0x17
        /*00ea*/ 	.short	(.L_143 - .L_142)
.L_142:
        /*00ec*/ 	.word	0x00000000
        /*00f0*/ 	.short	0x0002
        /*00f2*/ 	.short	0x0010
        /*00f4*/ 	.byte	0x00, 0xf5, 0x21, 0x00


	//----- nvinfo : EIATTR_KPARAM_INFO
	.align		4
.L_143:
        /*00f8*/ 	.byte	0x04, 0x17
        /*00fa*/ 	.short	(.L_145 - .L_144)
.L_144:
        /*00fc*/ 	.word	0x00000000
        /*0100*/ 	.short	0x0001
        /*0102*/ 	.short	0x0008
        /*0104*/ 	.byte	0x00, 0xf5, 0x21, 0x00


	//----- nvinfo : EIATTR_KPARAM_INFO
	.align		4
.L_145:
        /*0108*/ 	.byte	0x04, 0x17
        /*010a*/ 	.short	(.L_147 - .L_146)
.L_146:
        /*010c*/ 	.word	0x00000000
        /*0110*/ 	.short	0x0000
        /*0112*/ 	.short	0x0000
        /*0114*/ 	.byte	0x00, 0xf5, 0x21, 0x00


	//----- nvinfo : EIATTR_SPARSE_MMA_MASK
	.align		4
.L_147:
        /*0118*/ 	.byte	0x03, 0x50
        /*011a*/ 	.short	0x0000


	//----- nvinfo : EIATTR_MAXREG_COUNT
	.align		4
        /*011c*/ 	.byte	0x03, 0x1b
        /*011e*/ 	.short	0x00ff


	//----- nvinfo : EIATTR_NUM_BARRIERS
	.align		4
        /*0120*/ 	.byte	0x02, 0x4c
        /*0122*/ 	.byte	0x01
	.zero		1


	//----- nvinfo : EIATTR_MERCURY_ISA_VERSION
	.align		4
        /*0124*/ 	.byte	0x03, 0x5f
        /*0126*/ 	.short	0x0101


	//----- nvinfo : EIATTR_VRC_CTA_INIT_COUNT
	.align		4
        /*0128*/ 	.byte	0x02, 0x4a
	.zero		1
	.zero		1


	//----- nvinfo : EIATTR_EXIT_INSTR_OFFSETS
	.align		4
        /*012c*/ 	.byte	0x04, 0x1c
        /*012e*/ 	.short	(.L_149 - .L_148)


	//   ....[0]....
.L_148:
        /*0130*/ 	.word	0x000028c0


	//----- nvinfo : EIATTR_CRS_STACK_SIZE
	.align		4
.L_149:
        /*0134*/ 	.byte	0x04, 0x1e
        /*0136*/ 	.short	(.L_151 - .L_150)
.L_150:
        /*0138*/ 	.word	0x00000000


	//----- nvinfo : EIATTR_CBANK_PARAM_SIZE
	.align		4
.L_151:
        /*013c*/ 	.byte	0x03, 0x19
        /*013e*/ 	.short	0x0050


	//----- nvinfo : EIATTR_PARAM_CBANK
	.align		4
        /*0140*/ 	.byte	0x04, 0x0a
        /*0142*/ 	.short	(.L_153 - .L_152)
	.align		4
.L_152:
        /*0144*/ 	.word	index@(.nv.constant0._Z11kernel__2_1PfS_S_iiiiiiiiiiiiii)
        /*0148*/ 	.short	0x0380
        /*014a*/ 	.short	0x0050


	//----- nvinfo : EIATTR_SW_WAR
	.align		4
.L_153:
        /*014c*/ 	.byte	0x04, 0x36
        /*014e*/ 	.short	(.L_155 - .L_154)
.L_154:
        /*0150*/ 	.word	0x00000008
.L_155:


//--------------------- .nv.info._Z11kernel__1_1PfS_S_iiiiiiiiiiiiii --------------------------
	.section	.nv.info._Z11kernel__1_1PfS_S_iiiiiiiiiiiiii,"",@"SHT_CUDA_INFO"
	.sectionflags	@""
	.align	4


	//----- nvinfo : EIATTR_CUDA_API_VERSION
	.align		4
        /*0000*/ 	.byte	0x04, 0x37
        /*0002*/ 	.short	(.L_157 - .L_156)
.L_156:
        /*0004*/ 	.word	0x00000082


	//----- nvinfo : EIATTR_KPARAM_INFO
	.align		4
.L_157:
        /*0008*/ 	.byte	0x04, 0x17
        /*000a*/ 	.short	(.L_159 - .L_158)
.L_158:
        /*000c*/ 	.word	0x00000000
        /*0010*/ 	.short	0x0010
        /*0012*/ 	.short	0x004c
        /*0014*/ 	.byte	0x00, 0xf0, 0x11, 0x00


	//----- nvinfo : EIATTR_KPARAM_INFO
	.align		4
.L_159:
        /*0018*/ 	.byte	0x04, 0x17
        /*001a*/ 	.short	(.L_161 - .L_160)
.L_160:
        /*001c*/ 	.word	0x00000000
        /*0020*/ 	.short	0x000f
        /*0022*/ 	.short	0x0048
        /*0024*/ 	.byte	0x00, 0xf0, 0x11, 0x00


	//----- nvinfo : EIATTR_KPARAM_INFO
	.align		4
.L_161:
        /*0028*/ 	.byte	0x04, 0x17
        /*002a*/ 	.short	(.L_163 - .L_162)
.L_162:
        /*002c*/ 	.word	0x00000000
        /*0030*/ 	.short	0x000e
        /*0032*/ 	.short	0x0044
        /*0034*/ 	.byte	0x00, 0xf0, 0x11, 0x00


	//----- nvinfo : EIATTR_KPARAM_INFO
	.align		4
.L_163:
        /*0038*/ 	.byte	0x04, 0x17
        /*003a*/ 	.short	(.L_165 - .L_164)
.L_164:
        /*003c*/ 	.word	0x00000000
        /*0040*/ 	.short	0x000d
        /*0042*/ 	.short	0x0040
        /*0044*/ 	.byte	0x00, 0xf0, 0x11, 0x00


	//----- nvinfo : EIATTR_KPARAM_INFO
	.align		4
.L_165:
        /*0048*/ 	.byte	0x04, 0x17
        /*004a*/ 	.short	(.L_167 - .L_166)
.L_166:
        /*004c*/ 	.word	0x00000000
        /*0050*/ 	.short	0x000c
        /*0052*/ 	.short	0x003c
        /*0054*/ 	.byte	0x00, 0xf0, 0x11, 0x00


	//----- nvinfo : EIATTR_KPARAM_INFO
	.align		4
.L_167:
        /*0058*/ 	.byte	0x04, 0x17
        /*005a*/ 	.short	(.L_169 - .L_168)
.L_168:
        /*005c*/ 	.word	0x00000000
        /*0060*/ 	.short	0x000b
        /*0062*/ 	.short	0x0038
        /*0064*/ 	.byte	0x00, 0xf0, 0x11, 0x00


	//----- nvinfo : EIATTR_KPARAM_INFO
	.align		4
.L_169:
        /*0068*/ 	.byte	0x04, 0x17
        /*006a*/ 	.short	(.L_171 - .L_170)
.L_170:
        /*006c*/ 	.word	0x00000000
        /*0070*/ 	.short	0x000a
        /*0072*/ 	.short	0x0034
        /*0074*/ 	.byte	0x00, 0xf0, 0x11, 0x00


	//----- nvinfo : EIATTR_KPARAM_INFO
	.align		4
.L_171:
        /*0078*/ 	.byte	0x04, 0x17
        /*007a*/ 	.short	(.L_173 - .L_172)
.L_172:
        /*007c*/ 	.word	0x00000000
        /*0080*/ 	.short	0x0009
        /*0082*/ 	.short	0x0030
        /*0084*/ 	.byte	0x00, 0xf0, 0x11, 0x00


	//----- nvinfo : EIATTR_KPARAM_INFO
	.align		4
.L_173:
        /*0088*/ 	.byte	0x04, 0x17
        /*008a*/ 	.short	(.L_175 - .L_174)
.L_174:
        /*008c*/ 	.word	0x00000000
        /*0090*/ 	.short	0x0008
        /*0092*/ 	.short	0x002c
        /*0094*/ 	.byte	0x00, 0xf0, 0x11, 0x00


	//----- nvinfo : EIATTR_KPARAM_INFO
	.align		4
.L_175:
        /*0098*/ 	.byte	0x04, 0x17
        /*009a*/ 	.short	(.L_177 - .L_176)
.L_176:
        /*009c*/ 	.word	0x00000000
        /*00a0*/ 	.short	0x0007
        /*00a2*/ 	.short	0x0028
        /*00a4*/ 	.byte	0x00, 0xf0, 0x11, 0x00


	//----- nvinfo : EIATTR_KPARAM_INFO
	.align		4
.L_177:
        /*00a8*/ 	.byte	0x04, 0x17
        /*00aa*/ 	.short	(.L_179 - .L_178)
.L_178:
        /*00ac*/ 	.word	0x00000000
        /*00b0*/ 	.short	0x0006
        /*00b2*/ 	.short	0x0024
        /*00b4*/ 	.byte	0x00, 0xf0, 0x11, 0x00


	//----- nvinfo : EIATTR_KPARAM_INFO
	.align		4
.L_179:
        /*00b8*/ 	.byte	0x04, 0x17
        /*00ba*/ 	.short	(.L_181 - .L_180)
.L_180:
        /*00bc*/ 	.word	0x00000000
        /*00c0*/ 	.short	0x0005
        /*00c2*/ 	.short	0x0020
        /*00c4*/ 	.byte	0x00, 0xf0, 0x11, 0x00


	//----- nvinfo : EIATTR_KPARAM_INFO
	.align		4
.L_181:
        /*00c8*/ 	.byte	0x04, 0x17
        /*00ca*/ 	.short	(.L_183 - .L_182)
.L_182:
        /*00cc*/ 	.word	0x00000000
        /*00d0*/ 	.short	0x0004
        /*00d2*/ 	.short	0x001c
        /*00d4*/ 	.byte	0x00, 0xf0, 0x11, 0x00


	//----- nvinfo : EIATTR_KPARAM_INFO
	.align		4
.L_183:
        /*00d8*/ 	.byte	0x04, 0x17
        /*00da*/ 	.short	(.L_185 - .L_184)
.L_184:
        /*00dc*/ 	.word	0x00000000
        /*00e0*/ 	.short	0x0003
        /*00e2*/ 	.short	0x0018
        /*00e4*/ 	.byte	0x00, 0xf0, 0x11, 0x00


	//----- nvinfo : EIATTR_KPARAM_INFO
	.align		4
.L_185:
        /*00e8*/ 	.byte	0x04, 0x17
        /*00ea*/ 	.short	(.L_187 - .L_186)
.L_186:
        /*00ec*/ 	.word	0x00000000
        /*00f0*/ 	.short	0x0002
        /*00f2*/ 	.short	0x0010
        /*00f4*/ 	.byte	0x00, 0xf5, 0x21, 0x00


	//----- nvinfo : EIATTR_KPARAM_INFO
	.align		4
.L_187:
        /*00f8*/ 	.byte	0x04, 0x17
        /*00fa*/ 	.short	(.L_189 - .L_188)
.L_188:
        /*00fc*/ 	.word	0x00000000
        /*0100*/ 	.short	0x0001
        /*0102*/ 	.short	0x0008
        /*0104*/ 	.byte	0x00, 0xf5, 0x21, 0x00


	//----- nvinfo : EIATTR_KPARAM_INFO
	.align		4
.L_189:
        /*0108*/ 	.byte	0x04, 0x17
        /*010a*/ 	.short	(.L_191 - .L_190)
.L_190:
        /*010c*/ 	.word	0x00000000
        /*0110*/ 	.short	0x0000
        /*0112*/ 	.short	0x0000
        /*0114*/ 	.byte	0x00, 0xf5, 0x21, 0x00


	//----- nvinfo : EIATTR_SPARSE_MMA_MASK
	.align		4
.L_191:
        /*0118*/ 	.byte	0x03, 0x50
        /*011a*/ 	.short	0x0000


	//----- nvinfo : EIATTR_MAXREG_COUNT
	.align		4
        /*011c*/ 	.byte	0x03, 0x1b
        /*011e*/ 	.short	0x00ff


	//----- nvinfo : EIATTR_NUM_BARRIERS
	.align		4
        /*0120*/ 	.byte	0x02, 0x4c
        /*0122*/ 	.byte	0x01
	.zero		1


	//----- nvinfo : EIATTR_MERCURY_ISA_VERSION
	.align		4
        /*0124*/ 	.byte	0x03, 0x5f
        /*0126*/ 	.short	0x0101


	//----- nvinfo : EIATTR_VRC_CTA_INIT_COUNT
	.align		4
        /*0128*/ 	.byte	0x02, 0x4a
	.zero		1
	.zero		1


	//----- nvinfo : EIATTR_EXIT_INSTR_OFFSETS
	.align		4
        /*012c*/ 	.byte	0x04, 0x1c
        /*012e*/ 	.short	(.L_193 - .L_192)


	//   ....[0]....
.L_192:
        /*0130*/ 	.word	0x000017d0


	//----- nvinfo : EIATTR_CBANK_PARAM_SIZE
	.align		4
.L_193:
        /*0134*/ 	.byte	0x03, 0x19
        /*0136*/ 	.short	0x0050


	//----- nvinfo : EIATTR_PARAM_CBANK
	.align		4
        /*0138*/ 	.byte	0x04, 0x0a
        /*013a*/ 	.short	(.L_195 - .L_194)
	.align		4
.L_194:
        /*013c*/ 	.word	index@(.nv.constant0._Z11kernel__1_1PfS_S_iiiiiiiiiiiiii)
        /*0140*/ 	.short	0x0380
        /*0142*/ 	.short	0x0050


	//----- nvinfo : EIATTR_SW_WAR
	.align		4
.L_195:
        /*0144*/ 	.byte	0x04, 0x36
        /*0146*/ 	.short	(.L_197 - .L_196)
.L_196:
        /*0148*/ 	.word	0x00000008
.L_197:


//--------------------- .nv.callgraph             --------------------------
	.section	.nv.callgraph,"",@"SHT_CUDA_CALLGRAPH"
	.align	4
	.sectionentsize	8
	.align		4
        /*0000*/ 	.word	0x00000000
	.align		4
        /*0004*/ 	.word	0xffffffff
	.align		4
        /*0008*/ 	.word	0x00000000
	.align		4
        /*000c*/ 	.word	0xfffffffe
	.align		4
        /*0010*/ 	.word	0x00000000
	.align		4
        /*0014*/ 	.word	0xfffffffd
	.align		4
        /*0018*/ 	.word	0x00000000
	.align		4
        /*001c*/ 	.word	0xfffffffc


//--------------------- .text._Z11kernel__4_1PfS_S_iiiiiiiiiiiiii --------------------------
	.section	.text._Z11kernel__4_1PfS_S_iiiiiiiiiiiiii,"ax",@progbits
	.align	128
        .global         _Z11kernel__4_1PfS_S_iiiiiiiiiiiiii
        .type           _Z11kernel__4_1PfS_S_iiiiiiiiiiiiii,@function
        .size           _Z11kernel__4_1PfS_S_iiiiiiiiiiiiii,(.L_x_51 - _Z11kernel__4_1PfS_S_iiiiiiiiiiiiii)
        .other          _Z11kernel__4_1PfS_S_iiiiiiiiiiiiii,@"STO_CUDA_ENTRY STV_DEFAULT"
_Z11kernel__4_1PfS_S_iiiiiiiiiiiiii:
.text._Z11kernel__4_1PfS_S_iiiiiiiiiiiiii:
[----:B------:R-:W-:Y:S08]  /*0000*/  LDC R1, c[0x0][0x37c] ;  /* 0x0000df00ff017b82 */ /* 0x000ff00000000800 */
[----:B------:R-:W0:Y:S01]  /*0010*/  LDC R3, c[0x0][0x3ac] ;  /* 0x0000eb00ff037b82 */ /* 0x000e220000000800 */
[----:B------:R-:W0:Y:S01]  /*0020*/  LDCU.64 UR4, c[0x0][0x3b0] ;  /* 0x00007600ff0477ac */ /* 0x000e220008000a00 */
[----:B------:R-:W-:Y:S01]  /*0030*/  HFMA2 R24, -RZ, RZ, 0, 0 ;  /* 0x00000000ff187431 */ /* 0x000fe200000001ff */
[----:B------:R-:W-:Y:S01]  /*0040*/  CS2R R16, SRZ ;  /* 0x0000000000107805 */ /* 0x000fe2000001ff00 */
[----:B------:R-:W-:Y:S01]  /*0050*/  HFMA2 R39, -RZ, RZ, 0, 0 ;  /* 0x00000000ff277431 */ /* 0x000fe200000001ff */
[----:B------:R-:W-:Y:S01]  /*0060*/  CS2R R18, SRZ ;  /* 0x0000000000127805 */ /* 0x000fe2000001ff00 */
[----:B------:R-:W-:Y:S01]  /*0070*/  HFMA2 R31, -RZ, RZ, 0, 0 ;  /* 0x00000000ff1f7431 */ /* 0x000fe200000001ff */
[----:B------:R-:W-:Y:S01]  /*0080*/  CS2R R20, SRZ ;  /* 0x0000000000147805 */ /* 0x000fe2000001ff00 */
[----:B------:R-:W1:Y:S01]  /*0090*/  LDC R28, c[0x0][0x3a0] ;  /* 0x0000e800ff1c7b82 */ /* 0x000e620000000800 */
[----:B------:R-:W-:-:S02]  /*00a0*/  MOV R27, RZ ;  /* 0x000000ff001b7202 */ /* 0x000fc40000000f00 */
[----:B------:R-:W-:Y:S02]  /*00b0*/  CS2R R22, SRZ ;  /* 0x0000000000167805 */ /* 0x000fe4000001ff00 */
[----:B------:R-:W-:Y:S02]  /*00c0*/  CS2R R40, SRZ ;  /* 0x0000000000287805 */ /* 0x000fe4000001ff00 */
[----:B------:R-:W-:Y:S02]  /*00d0*/  CS2R R42, SRZ ;  /* 0x00000000002a7805 */ /* 0x000fe4000001ff00 */
[----:B------:R-:W-:Y:S02]  /*00e0*/  CS2R R44, SRZ ;  /* 0x00000000002c7805 */ /* 0x000fe4000001ff00 */
[----:B------:R-:W-:Y:S02]  /*00f0*/  CS2R R46, SRZ ;  /* 0x00000000002e7805 */ /* 0x000fe4000001ff00 */
[----:B------:R-:W-:-:S02]  /*0100*/  CS2R R48, SRZ ;  /* 0x0000000000307805 */ /* 0x000fc4000001ff00 */
[----:B------:R-:W-:Y:S01]  /*0110*/  MOV R50, RZ ;  /* 0x000000ff00327202 */ /* 0x000fe20000000f00 */
[----:B------:R-:W2:Y:S01]  /*0120*/  LDCU.64 UR12, c[0x0][0x358] ;  /* 0x00006b00ff0c77ac */ /* 0x000ea20008000a00 */
[----:B0-----:R-:W-:Y:S01]  /*0130*/  IMAD R0, R3, UR4, RZ ;  /* 0x0000000403007c24 */ /* 0x001fe2000f8e02ff */
[----:B------:R-:W0:Y:S03]  /*0140*/  S2UR UR4, SR_CTAID.X ;  /* 0x00000000000479c3 */ /* 0x000e260000002500 */
[----:B------:R-:W-:Y:S01]  /*0150*/  IMAD R2, R0, UR5, RZ ;  /* 0x0000000500027c24 */ /* 0x000fe2000f8e02ff */
[----:B------:R-:W-:-:S03]  /*0160*/  IABS R9, R0 ;  /* 0x0000000000097213 */ /* 0x000fc60000000000 */
[----:B------:R-:W3:Y:S01]  /*0170*/  I2F.U32.RP R6, R2 ;  /* 0x0000000200067306 */ /* 0x000ee20000209000 */
[----:B------:R-:W-:Y:S02]  /*0180*/  IADD3 R7, PT, PT, RZ, -R2, RZ ;  /* 0x80000002ff077210 */ /* 0x000fe40007ffe0ff */
[----:B------:R-:W-:Y:S02]  /*0190*/  ISETP.NE.U32.AND P2, PT, R2, RZ, PT ;  /* 0x000000ff0200720c */ /* 0x000fe40003f45070 */
[----:B-1----:R-:W-:-:S04]  /*01a0*/  SHF.R.S32.HI R25, RZ, 0x1f, R28 ;  /* 0x0000001fff197819 */ /* 0x002fc8000001141c */
[----:B------:R-:W-:-:S04]  /*01b0*/  LEA.HI R25, R25, R28, RZ, 0x3 ;  /* 0x0000001c19197211 */ /* 0x000fc800078f18ff */
[----:B------:R-:W-:Y:S01]  /*01c0*/  LOP3.LUT R25, R25, 0xfffffff8, RZ, 0xc0, !PT ;  /* 0xfffffff819197812 */ /* 0x000fe200078ec0ff */
[----:B---3--:R-:W1:Y:S03]  /*01d0*/  MUFU.RCP R6, R6 ;  /* 0x0000000600067308 */ /* 0x008e660000001000 */
[----:B------:R-:W-:Y:S02]  /*01e0*/  IADD3 R29, PT, PT, -R25, R28, RZ ;  /* 0x0000001c191d7210 */ /* 0x000fe40007ffe1ff */
[----:B-1----:R-:W-:-:S04]  /*01f0*/  IADD3 R4, PT, PT, R6, 0xffffffe, RZ ;  /* 0x0ffffffe06047810 */ /* 0x002fc80007ffe0ff */
[----:B------:R1:W3:Y:S02]  /*0200*/  F2I.FTZ.U32.TRUNC.NTZ R5, R4 ;  /* 0x0000000400057305 */ /* 0x0002e4000021f000 */
[----:B-1----:R-:W-:Y:S02]  /*0210*/  HFMA2 R4, -RZ, RZ, 0, 0 ;  /* 0x00000000ff047431 */ /* 0x002fe400000001ff */
[----:B---3--:R-:W-:-:S04]  /*0220*/  IMAD R7, R7, R5, RZ ;  /* 0x0000000507077224 */ /* 0x008fc800078e02ff */
[----:B------:R-:W-:Y:S02]  /*0230*/  IMAD.HI.U32 R5, R5, R7, R4 ;  /* 0x0000000705057227 */ /* 0x000fe400078e0004 */
[----:B------:R-:W1:Y:S04]  /*0240*/  I2F.RP R7, R9 ;  /* 0x0000000900077306 */ /* 0x000e680000209400 */
[----:B0-----:R-:W-:-:S05]  /*0250*/  IMAD.HI.U32 R6, R5, UR4, RZ ;  /* 0x0000000405067c27 */ /* 0x001fca000f8e00ff */
[----:B------:R-:W-:-:S05]  /*0260*/  IADD3 R5, PT, PT, -R6, RZ, RZ ;  /* 0x000000ff06057210 */ /* 0x000fca0007ffe1ff */
[----:B------:R-:W-:Y:S01]  /*0270*/  IMAD R5, R2, R5, UR4 ;  /* 0x0000000402057e24 */ /* 0x000fe2000f8e0205 */
[----:B-1----:R-:W0:Y:S04]  /*0280*/  MUFU.RCP R7, R7 ;  /* 0x0000000700077308 */ /* 0x002e280000001000 */
[----:B------:R-:W-:-:S13]  /*0290*/  ISETP.GE.U32.AND P0, PT, R5, R2, PT ;  /* 0x000000020500720c */ /* 0x000fda0003f06070 */
[----:B------:R-:W-:Y:S02]  /*02a0*/  @P0 IADD3 R5, PT, PT, -R2, R5, RZ ;  /* 0x0000000502050210 */ /* 0x000fe40007ffe1ff */
[----:B0-----:R-:W-:Y:S02]  /*02b0*/  IADD3 R4, PT, PT, R7, 0xffffffe, RZ ;  /* 0x0ffffffe07047810 */ /* 0x001fe40007ffe0ff */
[----:B------:R-:W-:Y:S02]  /*02c0*/  ISETP.GE.U32.AND P1, PT, R5, R2, PT ;  /* 0x000000020500720c */ /* 0x000fe40003f26070 */
[----:B------:R0:W1:Y:S01]  /*02d0*/  F2I.FTZ.U32.TRUNC.NTZ R5, R4 ;  /* 0x0000000400057305 */ /* 0x000062000021f000 */
[----:B------:R-:W-:Y:S02]  /*02e0*/  @P0 IADD3 R6, PT, PT, R6, 0x1, RZ ;  /* 0x0000000106060810 */ /* 0x000fe40007ffe0ff */
[----:B0-----:R-:W-:-:S08]  /*02f0*/  MOV R4, RZ ;  /* 0x000000ff00047202 */ /* 0x001fd00000000f00 */
[----:B------:R-:W-:Y:S02]  /*0300*/  @P1 IADD3 R6, PT, PT, R6, 0x1, RZ ;  /* 0x0000000106061810 */ /* 0x000fe40007ffe0ff */
[----:B------:R-:W-:Y:S02]  /*0310*/  @!P2 LOP3.LUT R6, RZ, R2, RZ, 0x33, !PT ;  /* 0x00000002ff06a212 */ /* 0x000fe400078e33ff */
[----:B-1----:R-:W-:Y:S02]  /*0320*/  IADD3 R8, PT, PT, RZ, -R5, RZ ;  /* 0x80000005ff087210 */ /* 0x002fe40007ffe0ff */
[----:B------:R-:W-:-:S03]  /*0330*/  IADD3 R7, PT, PT, -R6, RZ, RZ ;  /* 0x000000ff06077210 */ /* 0x000fc60007ffe1ff */
[----:B------:R-:W-:Y:S01]  /*0340*/  IMAD R11, R8, R9, RZ ;  /* 0x00000009080b7224 */ /* 0x000fe200078e02ff */
[----:B------:R-:W-:Y:S01]  /*0350*/  IABS R8, R0 ;  /* 0x0000000000087213 */ /* 0x000fe20000000000 */
[----:B------:R-:W-:Y:S01]  /*0360*/  IMAD R7, R2, R7, UR4 ;  /* 0x0000000402077e24 */ /* 0x000fe2000f8e0207 */
[----:B------:R-:W0:Y:S01]  /*0370*/  LDCU UR4, c[0x0][0x3cc] ;  /* 0x00007980ff0477ac */ /* 0x000e220008000800 */
[----:B------:R-:W-:Y:S01]  /*0380*/  IMAD.HI.U32 R4, R5, R11, R4 ;  /* 0x0000000b05047227 */ /* 0x000fe200078e0004 */
[----:B------:R-:W-:Y:S02]  /*0390*/  IADD3 R8, PT, PT, RZ, -R8, RZ ;  /* 0x80000008ff087210 */ /* 0x000fe40007ffe0ff */
[----:B------:R-:W-:Y:S02]  /*03a0*/  IABS R2, R7 ;  /* 0x0000000700027213 */ /* 0x000fe40000000000 */
[----:B------:R-:W-:Y:S02]  /*03b0*/  IABS R11, R3 ;  /* 0x00000003000b7213 */ /* 0x000fe40000000000 */
[----:B------:R-:W-:-:S02]  /*03c0*/  MOV R5, R2 ;  /* 0x0000000200057202 */ /* 0x000fc40000000f00 */
[----:B------:R-:W-:Y:S02]  /*03d0*/  MOV R2, R8 ;  /* 0x0000000800027202 */ /* 0x000fe40000000f00 */
[----:B------:R-:W1:Y:S01]  /*03e0*/  I2F.RP R8, R11 ;  /* 0x0000000b00087306 */ /* 0x000e620000209400 */
[----:B------:R-:W-:-:S04]  /*03f0*/  IMAD.HI.U32 R4, R4, R5, RZ ;  /* 0x0000000504047227 */ /* 0x000fc800078e00ff */
[----:B------:R-:W-:Y:S01]  /*0400*/  IMAD R2, R4, R2, R5 ;  /* 0x0000000204027224 */ /* 0x000fe200078e0205 */
[----:B0-----:R-:W-:-:S04]  /*0410*/  UISETP.GE.AND UP0, UPT, UR4, 0x1, UPT ;  /* 0x000000010400788c */ /* 0x001fc8000bf06270 */
[----:B------:R-:W-:Y:S01]  /*0420*/  ISETP.GT.U32.AND P1, PT, R9, R2, PT ;  /* 0x000000020900720c */ /* 0x000fe20003f24070 */
[----:B-1----:R-:W0:-:S12]  /*0430*/  MUFU.RCP R8, R8 ;  /* 0x0000000800087308 */ /* 0x002e180000001000 */
[-C--:B------:R-:W-:Y:S02]  /*0440*/  @!P1 IADD3 R2, PT, PT, R2, -R9.reuse, RZ ;  /* 0x8000000902029210 */ /* 0x080fe40007ffe0ff */
[----:B------:R-:W-:Y:S02]  /*0450*/  @!P1 IADD3 R4, PT, PT, R4, 0x1, RZ ;  /* 0x0000000104049810 */ /* 0x000fe40007ffe0ff */
[----:B------:R-:W-:Y:S02]  /*0460*/  ISETP.GE.U32.AND P0, PT, R2, R9, PT ;  /* 0x000000090200720c */ /* 0x000fe40003f06070 */
[----:B------:R-:W-:Y:S02]  /*0470*/  LOP3.LUT R2, R7, R0, RZ, 0x3c, !PT ;  /* 0x0000000007027212 */ /* 0x000fe400078e3cff */
[----:B------:R-:W-:Y:S02]  /*0480*/  ISETP.NE.AND P1, PT, R0, RZ, PT ;  /* 0x000000ff0000720c */ /* 0x000fe40003f25270 */
[----:B0-----:R-:W-:-:S02]  /*0490*/  IADD3 R5, PT, PT, R8, 0xffffffe, RZ ;  /* 0x0ffffffe08057810 */ /* 0x001fc40007ffe0ff */
[----:B------:R-:W-:-:S04]  /*04a0*/  ISETP.GE.AND P2, PT, R2, RZ, PT ;  /* 0x000000ff0200720c */ /* 0x000fc80003f46270 */
[----:B------:R-:W0:Y:S01]  /*04b0*/  F2I.FTZ.U32.TRUNC.NTZ R5, R5 ;  /* 0x0000000500057305 */ /* 0x000e22000021f000 */
[----:B------:R-:W-:-:S04]  /*04c0*/  @P0 IADD3 R4, PT, PT, R4, 0x1, RZ ;  /* 0x0000000104040810 */ /* 0x000fc80007ffe0ff */
[----:B------:R-:W-:-:S04]  /*04d0*/  MOV R12, R4 ;  /* 0x00000004000c7202 */ /* 0x000fc80000000f00 */
[----:B------:R-:W-:Y:S02]  /*04e0*/  @!P2 IADD3 R12, PT, PT, -R12, RZ, RZ ;  /* 0x000000ff0c0ca210 */ /* 0x000fe40007ffe1ff */
[----:B------:R-:W-:-:S04]  /*04f0*/  @!P1 LOP3.LUT R12, RZ, R0, RZ, 0x33, !PT ;  /* 0x00000000ff0c9212 */ /* 0x000fc800078e33ff */
[----:B------:R-:W-:Y:S02]  /*0500*/  IADD3 R2, PT, PT, -R12, RZ, RZ ;  /* 0x000000ff0c027210 */ /* 0x000fe40007ffe1ff */
[----:B0-----:R-:W-:-:S03]  /*0510*/  IADD3 R4, PT, PT, RZ, -R5, RZ ;  /* 0x80000005ff047210 */ /* 0x001fc60007ffe0ff */
[----:B------:R-:W-:Y:S02]  /*0520*/  IMAD R14, R0, R2, R7 ;  /* 0x00000002000e7224 */ /* 0x000fe400078e0207 */
[----:B------:R-:W-:Y:S02]  /*0530*/  IMAD R7, R4, R11, RZ ;  /* 0x0000000b04077224 */ /* 0x000fe400078e02ff */
[----:B------:R-:W-:Y:S01]  /*0540*/  HFMA2 R4, -RZ, RZ, 0, 0 ;  /* 0x00000000ff047431 */ /* 0x000fe200000001ff */
[----:B------:R-:W-:-:S04]  /*0550*/  IABS R0, R14 ;  /* 0x0000000e00007213 */ /* 0x000fc80000000000 */
[----:B------:R-:W-:-:S06]  /*0560*/  IMAD.HI.U32 R4, R5, R7, R4 ;  /* 0x0000000705047227 */ /* 0x000fcc00078e0004 */
[----:B------:R-:W-:-:S05]  /*0570*/  IMAD.HI.U32 R4, R4, R0, RZ ;  /* 0x0000000004047227 */ /* 0x000fca00078e00ff */
[----:B------:R-:W-:-:S05]  /*0580*/  IADD3 R2, PT, PT, -R4, RZ, RZ ;  /* 0x000000ff04027210 */ /* 0x000fca0007ffe1ff */
[C---:B------:R-:W-:Y:S02]  /*0590*/  IMAD R0, R11.reuse, R2, R0 ;  /* 0x000000020b007224 */ /* 0x040fe400078e0200 */
[----:B------:R-:W0:Y:S03]  /*05a0*/  S2R R2, SR_TID.X ;  /* 0x0000000000027919 */ /* 0x000e260000002100 */
[----:B------:R-:W-:-:S13]  /*05b0*/  ISETP.GT.U32.AND P1, PT, R11, R0, PT ;  /* 0x000000000b00720c */ /* 0x000fda0003f24070 */
[-C--:B------:R-:W-:Y:S02]  /*05c0*/  @!P1 IADD3 R0, PT, PT, R0, -R11.reuse, RZ ;  /* 0x8000000b00009210 */ /* 0x080fe40007ffe0ff */
[----:B------:R-:W-:Y:S02]  /*05d0*/  @!P1 IADD3 R4, PT, PT, R4, 0x1, RZ ;  /* 0x0000000104049810 */ /* 0x000fe40007ffe0ff */
[----:B------:R-:W-:Y:S02]  /*05e0*/  ISETP.GE.U32.AND P0, PT, R0, R11, PT ;  /* 0x0000000b0000720c */ /* 0x000fe40003f06070 */
[----:B------:R-:W-:Y:S01]  /*05f0*/  LOP3.LUT R0, R14, R3, RZ, 0x3c, !PT ;  /* 0x000000030e007212 */ /* 0x000fe200078e3cff */
[----:B------:R-:W1:Y:S01]  /*0600*/  LDC.64 R10, c[0x0][0x398] ;  /* 0x0000e600ff0a7b82 */ /* 0x000e620000000a00 */
[----:B------:R-:W-:Y:S02]  /*0610*/  ISETP.NE.AND P1, PT, R3, RZ, PT ;  /* 0x000000ff0300720c */ /* 0x000fe40003f25270 */
[----:B------:R-:W-:-:S02]  /*0620*/  ISETP.GE.AND P2, PT, R0, RZ, PT ;  /* 0x000000ff0000720c */ /* 0x000fc40003f46270 */
[----:B------:R-:W3:Y:S05]  /*0630*/  S2R R0, SR_TID.Y ;  /* 0x0000000000007919 */ /* 0x000eea0000002200 */
[----:B------:R-:W-:-:S04]  /*0640*/  @P0 IADD3 R4, PT, PT, R4, 0x1, RZ ;  /* 0x0000000104040810 */ /* 0x000fc80007ffe0ff */
[----:B------:R-:W-:-:S04]  /*0650*/  MOV R5, R4 ;  /* 0x0000000400057202 */ /* 0x000fc80000000f00 */
[----:B------:R-:W-:Y:S02]  /*0660*/  @!P2 IADD3 R5, PT, PT, -R5, RZ, RZ ;  /* 0x000000ff0505a210 */ /* 0x000fe40007ffe1ff */
[----:B------:R-:W-:-:S04]  /*0670*/  @!P1 LOP3.LUT R5, RZ, R3, RZ, 0x33, !PT ;  /* 0x00000003ff059212 */ /* 0x000fc800078e33ff */
[C---:B------:R-:W-:Y:S01]  /*0680*/  IADD3 R8, PT, PT, -R5.reuse, RZ, RZ ;  /* 0x000000ff05087210 */ /* 0x040fe20007ffe1ff */
[--C-:B-1----:R-:W-:Y:S01]  /*0690*/  IMAD R13, R5, -0x8, R11.reuse ;  /* 0xfffffff8050d7824 */ /* 0x102fe200078e020b */
[----:B------:R-:W-:Y:S02]  /*06a0*/  SHF.R.S32.HI R4, RZ, 0x1f, R11 ;  /* 0x0000001fff047819 */ /* 0x000fe4000001140b */
[----:B------:R-:W-:Y:S01]  /*06b0*/  SHF.R.S32.HI R9, RZ, 0x1f, R10 ;  /* 0x0000001fff097819 */ /* 0x000fe2000001140a */
[----:B------:R-:W-:Y:S01]  /*06c0*/  IMAD R7, R3, R8, R14 ;  /* 0x0000000803077224 */ /* 0x000fe200078e020e */
[----:B------:R-:W-:Y:S02]  /*06d0*/  LEA.HI R8, R4, R11, RZ, 0x3 ;  /* 0x0000000b04087211 */ /* 0x000fe400078f18ff */
[----:B------:R-:W-:Y:S02]  /*06e0*/  CS2R R14, SRZ ;  /* 0x00000000000e7805 */ /* 0x000fe4000001ff00 */
[----:B------:R-:W-:-:S02]  /*06f0*/  SHF.L.U32 R3, R6, 0x2, RZ ;  /* 0x0000000206037819 */ /* 0x000fc400000006ff */
[----:B------:R-:W-:Y:S01]  /*0700*/  SHF.L.U32 R4, R12, 0x3, RZ ;  /* 0x000000030c047819 */ /* 0x000fe200000006ff */
[----:B------:R-:W-:Y:S01]  /*0710*/  IMAD R12, R7, -0x10, R10 ;  /* 0xfffffff0070c7824 */ /* 0x000fe200078e020a */
[----:B------:R-:W-:Y:S02]  /*0720*/  LEA.HI R9, R9, R10, RZ, 0x4 ;  /* 0x0000000a09097211 */ /* 0x000fe400078f20ff */
[----:B------:R-:W-:Y:S01]  /*0730*/  LOP3.LUT R6, R8, 0xfffffff8, RZ, 0xc0, !PT ;  /* 0xfffffff808067812 */ /* 0x000fe200078ec0ff */
[----:B------:R-:W-:Y:S01]  /*0740*/  IMAD R8, R3, R28, R4 ;  /* 0x0000001c03087224 */ /* 0x000fe200078e0204 */
[----:B---3--:R-:W-:Y:S02]  /*0750*/  LEA R5, R5, R0, 0x3 ;  /* 0x0000000005057211 */ /* 0x008fe400078e18ff */
[----:B------:R-:W-:Y:S02]  /*0760*/  LOP3.LUT R9, R9, 0xfffffff0, RZ, 0xc0, !PT ;  /* 0xfffffff009097812 */ /* 0x000fe400078ec0ff */
[----:B------:R-:W-:-:S02]  /*0770*/  IADD3 R25, PT, PT, -R4, R28, RZ ;  /* 0x0000001c04197210 */ /* 0x000fc40007ffe1ff */
[-C--:B------:R-:W-:Y:S02]  /*0780*/  IADD3 R30, PT, PT, -R6, R11.reuse, RZ ;  /* 0x0000000b061e7210 */ /* 0x080fe40007ffe1ff */
[----:B0-----:R-:W-:Y:S01]  /*0790*/  LEA R6, R7, R2, 0x4 ;  /* 0x0000000207067211 */ /* 0x001fe200078e20ff */
[----:B------:R-:W-:Y:S01]  /*07a0*/  IMAD R7, R8, R11, R5 ;  /* 0x0000000b08077224 */ /* 0x000fe200078e0205 */
[----:B------:R-:W-:Y:S02]  /*07b0*/  ISETP.GE.AND P2, PT, R13, 0x8, PT ;  /* 0x000000080d00780c */ /* 0x000fe40003f46270 */
[----:B------:R-:W-:Y:S01]  /*07c0*/  ISETP.GE.AND P1, PT, R12, 0x10, PT ;  /* 0x000000100c00780c */ /* 0x000fe20003f26270 */
[-C--:B------:R-:W-:Y:S01]  /*07d0*/  IMAD R7, R7, R10.reuse, R6 ;  /* 0x0000000a07077224 */ /* 0x080fe200078e0206 */
[----:B------:R-:W-:Y:S02]  /*07e0*/  IADD3 R26, PT, PT, -R9, R10, RZ ;  /* 0x0000000a091a7210 */ /* 0x000fe40007ffe1ff */
[----:B------:R-:W-:-:S02]  /*07f0*/  CS2R R8, SRZ ;  /* 0x0000000000087805 */ /* 0x000fc4000001ff00 */
[----:B------:R-:W-:Y:S02]  /*0800*/  ISETP.GT.AND P0, PT, R25, 0x7, PT ;  /* 0x000000071900780c */ /* 0x000fe40003f04270 */
[----:B------:R-:W-:Y:S02]  /*0810*/  CS2R R10, SRZ ;  /* 0x00000000000a7805 */ /* 0x000fe4000001ff00 */
[----:B------:R-:W-:Y:S02]  /*0820*/  CS2R R12, SRZ ;  /* 0x00000000000c7805 */ /* 0x000fe4000001ff00 */
[----:B------:R-:W-:Y:S02]  /*0830*/  MOV R28, RZ ;  /* 0x000000ff001c7202 */ /* 0x000fe40000000f00 */
[----:B------:R-:W-:Y:S02]  /*0840*/  SEL R29, R29, 0x8, !P0 ;  /* 0x000000081d1d7807 */ /* 0x000fe40004000000 */
[----:B------:R-:W-:-:S02]  /*0850*/  SEL R30, R30, 0x8, !P2 ;  /* 0x000000081e1e7807 */ /* 0x000fc40005000000 */
[----:B------:R-:W-:Y:S01]  /*0860*/  SEL R26, R26, 0x10, !P1 ;  /* 0x000000101a1a7807 */ /* 0x000fe20004800000 */
[----:B--2---:R-:W-:Y:S06]  /*0870*/  BRA.U !UP0, `(.L_x_0) ;  /* 0x0000002508e47547 */ /* 0x004fec000b800000 */
[----:B------:R-:W-:Y:S01]  /*0880*/  MOV R8, RZ ;  /* 0x000000ff00087202 */ /* 0x000fe20000000f00 */
[----:B------:R-:W-:Y:S01]  /*0890*/  UMOV UR4, URZ ;  /* 0x000000ff00047c82 */ /* 0x000fe20008000000 */
[----:B------:R-:W-:-:S05]  /*08a0*/  UMOV UR5, URZ ;  /* 0x000000ff00057c82 */ /* 0x000fca0008000000 */
.L_x_18:
[----:B0-----:R-:W0:Y:S01]  /*08b0*/  LDCU UR6, c[0x0][0x3cc] ;  /* 0x00007980ff0677ac */ /* 0x001e220008000800 */
[----:B------:R-:W-:Y:S01]  /*08c0*/  R2UR UR10, R3 ;  /* 0x00000000030a72ca */ /* 0x000fe200000e0000 */
[----:B------:R-:W-:Y:S01]  /*08d0*/  BSSY.RECONVERGENT B0, `(.L_x_1) ;  /* 0x0000099000007945 */ /* 0x000fe20003800200 */
[----:B-1----:R-:W1:Y:S01]  /*08e0*/  LDCU UR7, c[0x0][0x3a4] ;  /* 0x00007480ff0777ac */ /* 0x002e620008000800 */
[----:B0-----:R-:W-:Y:S01]  /*08f0*/  MOV R36, UR6 ;  /* 0x0000000600247c02 */ /* 0x001fe20008000f00 */
[----:B------:R-:W-:-:S03]  /*0900*/  UIADD3 UR6, UPT, UPT, UR4, 0x10, URZ ;  /* 0x0000001004067890 */ /* 0x000fc6000fffe0ff */
[----:B------:R-:W-:Y:S01]  /*0910*/  R2UR UR9, R36 ;  /* 0x00000000240972ca */ /* 0x000fe200000e0000 */
[----:B-1----:R-:W-:-:S12]  /*0920*/  USHF.R.S32.HI UR8, URZ, 0x1f, UR7 ;  /* 0x0000001fff087899 */ /* 0x002fd80008011407 */
[----:B------:R-:W-:Y:S02]  /*0930*/  UIADD3 UR6, UPT, UPT, UR6, -UR9, URZ ;  /* 0x8000000906067290 */ /* 0x000fe4000fffe0ff */
[----:B------:R-:W-:Y:S02]  /*0940*/  ULEA.HI UR9, UR8, UR7, URZ, 0x2 ;  /* 0x0000000708097291 */ /* 0x000fe4000f8f10ff */
[----:B------:R-:W-:Y:S02]  /*0950*/  UISETP.GT.AND UP0, UPT, UR6, URZ, UPT ;  /* 0x000000ff0600728c */ /* 0x000fe4000bf04270 */
[----:B------:R-:W-:Y:S02]  /*0960*/  UIADD3 UR8, UPT, UPT, -UR10, UR7, URZ ;  /* 0x000000070a087290 */ /* 0x000fe4000fffe1ff */
[----:B------:R-:W-:Y:S02]  /*0970*/  ULOP3.LUT UR9, UR9, 0xfffffffc, URZ, 0xc0, !UPT ;  /* 0xfffffffc09097892 */ /* 0x000fe4000f8ec0ff */
[----:B------:R-:W-:-:S02]  /*0980*/  USEL UR5, UR6, UR5, UP0 ;  /* 0x0000000506057287 */ /* 0x000fc40008000000 */
[----:B------:R-:W-:Y:S02]  /*0990*/  UISETP.GT.AND UP0, UPT, UR8, 0x3, UPT ;  /* 0x000000030800788c */ /* 0x000fe4000bf04270 */
[----:B------:R-:W-:Y:S02]  /*09a0*/  UIADD3 UR9, UPT, UPT, -UR9, UR7, URZ ;  /* 0x0000000709097290 */ /* 0x000fe4000fffe1ff */
[----:B------:R-:W-:Y:S02]  /*09b0*/  UIADD3 UR6, UPT, UPT, -UR5, 0x10, URZ ;  /* 0x0000001005067890 */ /* 0x000fe4000fffe1ff */
[----:B------:R-:W-:-:S04]  /*09c0*/  USEL UR9, UR9, 0x4, !UP0 ;  /* 0x0000000409097887 */ /* 0x000fc8000c000000 */
[----:B------:R-:W-:Y:S02]  /*09d0*/  ISETP.GE.U32.AND P0, PT, R0, UR6, PT ;  /* 0x0000000600007c0c */ /* 0x000fe4000bf06070 */
[----:B--2---:R-:W-:Y:S02]  /*09e0*/  MOV R32, UR9 ;  /* 0x0000000900207c02 */ /* 0x004fe40008000f00 */
[----:B------:R-:W-:-:S04]  /*09f0*/  ISETP.GE.OR P0, PT, R2, R26, P0 ;  /* 0x0000001a0200720c */ /* 0x000fc80000706670 */
[----:B------:R-:W-:-:S13]  /*0a00*/  ISETP.LT.OR P0, PT, R32, 0x1, P0 ;  /* 0x000000012000780c */ /* 0x000fda0000701670 */
[----:B------:R-:W-:Y:S05]  /*0a10*/  @P0 BRA `(.L_x_2) ;  /* 0x0000000800100947 */ /* 0x000fea0003800000 */
[----:B------:R-:W0:Y:S01]  /*0a20*/  S2UR UR7, SR_CgaCtaId ;  /* 0x00000000000779c3 */ /* 0x000e220000008800 */
[----:B------:R-:W-:Y:S01]  /*0a30*/  UMOV UR6, 0x400 ;  /* 0x0000040000067882 */ /* 0x000fe20000000000 */
[----:B------:R-:W-:Y:S01]  /*0a40*/  LEA R37, R0, R2, 0x6 ;  /* 0x0000000200257211 */ /* 0x000fe200078e30ff */
[----:B------:R-:W-:Y:S01]  /*0a50*/  HFMA2 R38, -RZ, RZ, 0, 0 ;  /* 0x00000000ff267431 */ /* 0x000fe200000001ff */
[----:B0-----:R-:W-:Y:S02]  /*0a60*/  ULEA UR6, UR7, UR6, 0x18 ;  /* 0x0000000607067291 */ /* 0x001fe4000f8ec0ff */
[----:B------:R-:W-:-:S04]  /*0a70*/  UIADD3 UR7, UPT, UPT, -UR9, URZ, URZ ;  /* 0x000000ff09077290 */ /* 0x000fc8000fffe1ff */
[----:B------:R-:W-:Y:S01]  /*0a80*/  UISETP.GE.AND UP0, UPT, UR7, URZ, UPT ;  /* 0x000000ff0700728c */ /* 0x000fe2000bf06270 */
[----:B------:R-:W-:-:S04]  /*0a90*/  LEA R37, R37, UR6, 0x2 ;  /* 0x0000000625257c11 */ /* 0x000fc8000f8e10ff */
[----:B------:R-:W-:-:S04]  /*0aa0*/  IADD3 R37, PT, PT, R37, 0x800, RZ ;  /* 0x0000080025257810 */ /* 0x000fc80007ffe0ff */
[----:B------:R-:W-:Y:S05]  /*0ab0*/  BRA.U UP0, `(.L_x_3) ;  /* 0x0000000500947547 */ /* 0x000fea000b800000 */
[----:B------:R-:W-:Y:S02]  /*0ac0*/  UIADD3 UR6, UPT, UPT, -UR7, URZ, URZ ;  /* 0x000000ff07067290 */ /* 0x000fe4000fffe1ff */
[----:B------:R-:W-:Y:S02]  /*0ad0*/  UPLOP3.LUT UP0, UPT, UPT, UPT, UPT, 0x80, 0x8 ;  /* 0x000000000008789c */ /* 0x000fe40003f0f070 */
[----:B------:R-:W-:-:S09]  /*0ae0*/  UISETP.GT.AND UP1, UPT, UR6, 0x3, UPT ;  /* 0x000000030600788c */ /* 0x000fd2000bf24270 */
[----:B------:R-:W-:Y:S05]  /*0af0*/  BRA.U !UP1, `(.L_x_4) ;  /* 0x0000000109e87547 */ /* 0x000fea000b800000 */
[----:B------:R-:W-:Y:S01]  /*0b00*/  IADD3 R33, PT, PT, R0, UR4, RZ ;  /* 0x0000000400217c10 */ /* 0x000fe2000fffe0ff */
[----:B------:R-:W0:Y:S03]  /*0b10*/  LDCU UR8, c[0x0][0x3cc] ;  /* 0x00007980ff0877ac */ /* 0x000e260008000800 */
[----:B------:R-:W-:Y:S01]  /*0b20*/  IADD3 R33, PT, PT, R33, 0x8, RZ ;  /* 0x0000000821217810 */ /* 0x000fe20007ffe0ff */
[----:B------:R-:W1:Y:S03]  /*0b30*/  LDCU UR6, c[0x0][0x398] ;  /* 0x00007300ff0677ac */ /* 0x000e660008000800 */
[----:B------:R-:W-:Y:S01]  /*0b40*/  ISETP.GE.U32.AND P1, PT, R33, R36, PT ;  /* 0x000000242100720c */ /* 0x000fe20003f26070 */
[----:B------:R-:W-:-:S12]  /*0b50*/  UPLOP3.LUT UP0, UPT, UPT, UPT, UPT, 0x40, 0x4 ;  /* 0x000000000004789c */ /* 0x000fd80003f0e870 */
.L_x_5:
[----:B------:R-:W2:Y:S01]  /*0b60*/  LDC R56, c[0x0][0x3bc] ;  /* 0x0000ef00ff387b82 */ /* 0x000ea20000000800 */
[C---:B------:R-:W-:Y:S02]  /*0b70*/  IADD3 R35, PT, PT, R3.reuse, R38, RZ ;  /* 0x0000002603237210 */ /* 0x040fe40007ffe0ff */
[C-C-:B------:R-:W-:Y:S02]  /*0b80*/  IADD3 R51, PT, PT, R3.reuse, 0x1, R38.reuse ;  /* 0x0000000103337810 */ /* 0x140fe40007ffe026 */
[----:B------:R-:W-:Y:S01]  /*0b90*/  IADD3 R53, PT, PT, R3, 0x2, R38 ;  /* 0x0000000203357810 */ /* 0x000fe20007ffe026 */
[----:B-1----:R-:W-:Y:S01]  /*0ba0*/  IMAD R35, R35, UR6, R6 ;  /* 0x0000000623237c24 */ /* 0x002fe2000f8e0206 */
[----:B------:R-:W-:Y:S01]  /*0bb0*/  IADD3 R55, PT, PT, R3, 0x3, R38 ;  /* 0x0000000303377810 */ /* 0x000fe20007ffe026 */
[----:B------:R-:W1:Y:S01]  /*0bc0*/  LDC.64 R32, c[0x0][0x388] ;  /* 0x0000e200ff207b82 */ /* 0x000e620000000a00 */
[C---:B------:R-:W-:Y:S01]  /*0bd0*/  IADD3 R59, PT, PT, R0.reuse, UR4, RZ ;  /* 0x00000004003b7c10 */ /* 0x040fe2000fffe0ff */
[--C-:B------:R-:W-:Y:S01]  /*0be0*/  IMAD R51, R51, UR6, R6.reuse ;  /* 0x0000000633337c24 */ /* 0x100fe2000f8e0206 */
[----:B------:R-:W-:Y:S01]  /*0bf0*/  IADD3 R34, PT, PT, R0, UR4, RZ ;  /* 0x0000000400227c10 */ /* 0x000fe2000fffe0ff */
[--C-:B------:R-:W-:Y:S01]  /*0c00*/  IMAD R53, R53, UR6, R6.reuse ;  /* 0x0000000635357c24 */ /* 0x100fe2000f8e0206 */
[----:B0-----:R-:W-:Y:S01]  /*0c10*/  MOV R36, UR8 ;  /* 0x0000000800247c02 */ /* 0x001fe20008000f00 */
[----:B------:R-:W-:-:S02]  /*0c20*/  IMAD R55, R55, UR6, R6 ;  /* 0x0000000637377c24 */ /* 0x000fc4000f8e0206 */
[----:B--2---:R-:W-:Y:S02]  /*0c30*/  IMAD R59, R59, R56, R35 ;  /* 0x000000383b3b7224 */ /* 0x004fe400078e0223 */
[-C--:B------:R-:W-:Y:S01]  /*0c40*/  IMAD R54, R56, R34.reuse, R51 ;  /* 0x0000002238367224 */ /* 0x080fe200078e0233 */
[----:B------:R-:W-:Y:S01]  /*0c50*/  IADD3 R51, PT, PT, R34, 0x8, RZ ;  /* 0x0000000822337810 */ /* 0x000fe20007ffe0ff */
[CC--:B------:R-:W-:Y:S02]  /*0c60*/  IMAD R57, R56.reuse, R34.reuse, R53 ;  /* 0x0000002238397224 */ /* 0x0c0fe400078e0235 */
[----:B------:R-:W-:Y:S01]  /*0c70*/  IMAD R55, R56, R34, R55 ;  /* 0x0000002238377224 */ /* 0x000fe200078e0237 */
[----:B------:R-:W-:Y:S01]  /*0c80*/  ISETP.GE.U32.AND P0, PT, R51, R36, PT ;  /* 0x000000243300720c */ /* 0x000fe20003f06070 */
[----:B-1----:R-:W-:-:S05]  /*0c90*/  IMAD.WIDE.U32 R34, R59, 0x4, R32 ;  /* 0x000000043b227825 */ /* 0x002fca00078e0020 */
[----:B------:R0:W2:Y:S01]  /*0ca0*/  LDG.E R51, desc[UR12][R34.64] ;  /* 0x0000000c22337981 */ /* 0x0000a2000c1e1900 */
[----:B------:R-:W-:Y:S01]  /*0cb0*/  @!P1 LEA R59, R56, R59, 0x3 ;  /* 0x0000003b383b9211 */ /* 0x000fe200078e18ff */
[----:B0-----:R-:W-:-:S05]  /*0cc0*/  IMAD.WIDE.U32 R34, R54, 0x4, R32 ;  /* 0x0000000436227825 */ /* 0x001fca00078e0020 */
[----:B------:R0:W3:Y:S02]  /*0cd0*/  LDG.E R53, desc[UR12][R34.64] ;  /* 0x0000000c22357981 */ /* 0x0000e4000c1e1900 */
[----:B0-----:R-:W-:-:S05]  /*0ce0*/  IMAD.WIDE.U32 R34, R57, 0x4, R32 ;  /* 0x0000000439227825 */ /* 0x001fca00078e0020 */
[----:B------:R0:W4:Y:S01]  /*0cf0*/  LDG.E R52, desc[UR12][R34.64] ;  /* 0x0000000c22347981 */ /* 0x000122000c1e1900 */
[C---:B------:R-:W-:Y:S01]  /*0d00*/  @!P0 LEA R57, R56.reuse, R57, 0x3 ;  /* 0x0000003938398211 */ /* 0x040fe200078e18ff */
[----:B0-----:R-:W-:Y:S01]  /*0d10*/  @!P1 IMAD.WIDE.U32 R34, R59, 0x4, R32 ;  /* 0x000000043b229825 */ /* 0x001fe200078e0020 */
[----:B------:R-:W-:-:S04]  /*0d20*/  @!P0 LEA R59, R56, R54, 0x3 ;  /* 0x00000036383b8211 */ /* 0x000fc800078e18ff */
[----:B------:R0:W5:Y:S02]  /*0d30*/  @!P1 LDG.E R54, desc[UR12][R34.64] ;  /* 0x0000000c22369981 */ /* 0x000164000c1e1900 */
[----:B0-----:R-:W-:-:S05]  /*0d40*/  @!P0 IMAD.WIDE.U32 R34, R59, 0x4, R32 ;  /* 0x000000043b228825 */ /* 0x001fca00078e0020 */
[----:B------:R0:W5:Y:S02]  /*0d50*/  @!P0 LDG.E R58, desc[UR12][R34.64] ;  /* 0x0000000c223a8981 */ /* 0x000164000c1e1900 */
[----:B0-----:R-:W-:Y:S01]  /*0d60*/  @!P0 IMAD.WIDE.U32 R34, R57, 0x4, R32 ;  /* 0x0000000439228825 */ /* 0x001fe200078e0020 */
[----:B------:R-:W-:-:S04]  /*0d70*/  @!P0 LEA R57, R56, R55, 0x3 ;  /* 0x0000003738398211 */ /* 0x000fc800078e18ff */
[----:B------:R0:W5:Y:S02]  /*0d80*/  @!P0 LDG.E R56, desc[UR12][R34.64] ;  /* 0x0000000c22388981 */ /* 0x000164000c1e1900 */
[----:B0-----:R-:W-:-:S04]  /*0d90*/  IMAD.WIDE.U32 R34, R55, 0x4, R32 ;  /* 0x0000000437227825 */ /* 0x001fc800078e0020 */
[----:B------:R-:W-:Y:S01]  /*0da0*/  @!P0 IMAD.WIDE.U32 R32, R57, 0x4, R32 ;  /* 0x0000000439208825 */ /* 0x000fe200078e0020 */
[----:B------:R-:W5:Y:S05]  /*0db0*/  LDG.E R60, desc[UR12][R34.64] ;  /* 0x0000000c223c7981 */ /* 0x000f6a000c1e1900 */
[----:B------:R-:W5:Y:S01]  /*0dc0*/  @!P0 LDG.E R32, desc[UR12][R32.64] ;  /* 0x0000000c20208981 */ /* 0x000f62000c1e1900 */
[----:B------:R-:W-:Y:S01]  /*0dd0*/  UIADD3 UR7, UPT, UPT, UR7, 0x4, URZ ;  /* 0x0000000407077890 */ /* 0x000fe2000fffe0ff */
[----:B------:R-:W-:-:S03]  /*0de0*/  IADD3 R38, PT, PT, R38, 0x4, RZ ;  /* 0x0000000426267810 */ /* 0x000fc60007ffe0ff */
[----:B------:R-:W-:Y:S01]  /*0df0*/  UISETP.GE.AND UP1, UPT, UR7, -0x3, UPT ;  /* 0xfffffffd0700788c */ /* 0x000fe2000bf26270 */
[----:B--2---:R-:W-:Y:S04]  /*0e00*/  STS [R37+-0x800], R51 ;  /* 0xfff8003325007388 */ /* 0x004fe80000000800 */
[----:B---3--:R-:W-:Y:S04]  /*0e10*/  STS [R37+-0x7c0], R53 ;  /* 0xfff8403525007388 */ /* 0x008fe80000000800 */
[----:B----4-:R-:W-:Y:S04]  /*0e20*/  STS [R37+-0x780], R52 ;  /* 0xfff8803425007388 */ /* 0x010fe80000000800 */
[----:B-----5:R-:W-:Y:S04]  /*0e30*/  @!P1 STS [R37], R54 ;  /* 0x0000003625009388 */ /* 0x020fe80000000800 */
[----:B------:R-:W-:Y:S04]  /*0e40*/  @!P0 STS [R37+0x40], R58 ;  /* 0x0000403a25008388 */ /* 0x000fe80000000800 */
[----:B------:R-:W-:Y:S04]  /*0e50*/  @!P0 STS [R37+0x80], R56 ;  /* 0x0000803825008388 */ /* 0x000fe80000000800 */
[----:B------:R-:W-:Y:S04]  /*0e60*/  STS [R37+-0x740], R60 ;  /* 0xfff8c03c25007388 */ /* 0x000fe80000000800 */
[----:B------:R0:W-:Y:S02]  /*0e70*/  @!P0 STS [R37+0xc0], R32 ;  /* 0x0000c02025008388 */ /* 0x0001e40000000800 */
[----:B0-----:R-:W-:Y:S01]  /*0e80*/  IADD3 R37, PT, PT, R37, 0x100, RZ ;  /* 0x0000010025257810 */ /* 0x001fe20007ffe0ff */
[----:B------:R-:W-:Y:S06]  /*0e90*/  BRA.U !UP1, `(.L_x_5) ;  /* 0xfffffffd09307547 */ /* 0x000fec000b83ffff */
.L_x_4:
[----:B------:R-:W-:-:S04]  /*0ea0*/  UIADD3 UR6, UPT, UPT, -UR7, URZ, URZ ;  /* 0x000000ff07067290 */ /* 0x000fc8000fffe1ff */
[----:B------:R-:W-:-:S09]  /*0eb0*/  UISETP.GT.AND UP1, UPT, UR6, 0x1, UPT ;  /* 0x000000010600788c */ /* 0x000fd2000bf24270 */
[----:B------:R-:W-:Y:S05]  /*0ec0*/  BRA.U !UP1, `(.L_x_6) ;  /* 0x0000000109887547 */ /* 0x000fea000b800000 */
[----:B------:R-:W0:Y:S01]  /*0ed0*/  LDC R52, c[0x0][0x3bc] ;  /* 0x0000ef00ff347b82 */ /* 0x000e220000000800 */
[----:B------:R-:W1:Y:S01]  /*0ee0*/  LDCU UR6, c[0x0][0x398] ;  /* 0x00007300ff0677ac */ /* 0x000e620008000800 */
[----:B------:R-:W-:Y:S02]  /*0ef0*/  IADD3 R34, PT, PT, R0, UR4, RZ ;  /* 0x0000000400227c10 */ /* 0x000fe4000fffe0ff */
[----:B------:R-:W-:Y:S02]  /*0f00*/  IADD3 R56, PT, PT, R38, 0x1, RZ ;  /* 0x0000000126387810 */ /* 0x000fe40007ffe0ff */
[----:B------:R-:W-:Y:S02]  /*0f10*/  IADD3 R35, PT, PT, R34, 0x8, RZ ;  /* 0x0000000822237810 */ /* 0x000fe40007ffe0ff */
[----:B------:R-:W2:Y:S01]  /*0f20*/  LDC.64 R32, c[0x0][0x388] ;  /* 0x0000e200ff207b82 */ /* 0x000ea20000000a00 */
[----:B------:R-:W-:Y:S02]  /*0f30*/  IADD3 R51, PT, PT, R3, R56, RZ ;  /* 0x0000003803337210 */ /* 0x000fe40007ffe0ff */
[----:B------:R-:W-:-:S02]  /*0f40*/  ISETP.GE.U32.AND P0, PT, R35, R36, PT ;  /* 0x000000242300720c */ /* 0x000fc40003f06070 */
[----:B------:R-:W-:Y:S02]  /*0f50*/  IADD3 R35, PT, PT, R3, R38, RZ ;  /* 0x0000002603237210 */ /* 0x000fe40007ffe0ff */
[----:B------:R-:W-:-:S03]  /*0f60*/  IADD3 R57, PT, PT, R0, UR4, RZ ;  /* 0x0000000400397c10 */ /* 0x000fc6000fffe0ff */
[--C-:B-1----:R-:W-:Y:S02]  /*0f70*/  IMAD R35, R35, UR6, R6.reuse ;  /* 0x0000000623237c24 */ /* 0x102fe4000f8e0206 */
[----:B------:R-:W-:Y:S02]  /*0f80*/  IMAD R51, R51, UR6, R6 ;  /* 0x0000000633337c24 */ /* 0x000fe4000f8e0206 */
[CC--:B0-----:R-:W-:Y:S02]  /*0f90*/  IMAD R35, R52.reuse, R57.reuse, R35 ;  /* 0x0000003934237224 */ /* 0x0c1fe400078e0223 */
[----:B------:R-:W-:-:S03]  /*0fa0*/  IMAD R57, R52, R57, R51 ;  /* 0x0000003934397224 */ /* 0x000fc600078e0233 */
[C---:B------:R-:W-:Y:S02]  /*0fb0*/  @!P0 LEA R53, R52.reuse, R35, 0x3 ;  /* 0x0000002334358211 */ /* 0x040fe400078e18ff */
[----:B------:R-:W-:Y:S01]  /*0fc0*/  @!P0 LEA R51, R52, R57, 0x3 ;  /* 0x0000003934338211 */ /* 0x000fe200078e18ff */
[----:B--2---:R-:W-:-:S04]  /*0fd0*/  IMAD.WIDE.U32 R54, R35, 0x4, R32 ;  /* 0x0000000423367825 */ /* 0x004fc800078e0020 */
[--C-:B------:R-:W-:Y:S02]  /*0fe0*/  IMAD.WIDE.U32 R34, R57, 0x4, R32.reuse ;  /* 0x0000000439227825 */ /* 0x100fe400078e0020 */
[----:B------:R-:W2:Y:S02]  /*0ff0*/  LDG.E R54, desc[UR12][R54.64] ;  /* 0x0000000c36367981 */ /* 0x000ea4000c1e1900 */
[--C-:B------:R-:W-:Y:S02]  /*1000*/  @!P0 IMAD.WIDE.U32 R52, R53, 0x4, R32.reuse ;  /* 0x0000000435348825 */ /* 0x100fe400078e0020 */
[----:B------:R-:W3:Y:S02]  /*1010*/  LDG.E R34, desc[UR12][R34.64] ;  /* 0x0000000c22227981 */ /* 0x000ee4000c1e1900 */
[----:B------:R-:W-:Y:S02]  /*1020*/  @!P0 IMAD.WIDE.U32 R32, R51, 0x4, R32 ;  /* 0x0000000433208825 */ /* 0x000fe400078e0020 */
[----:B------:R-:W4:Y:S04]  /*1030*/  @!P0 LDG.E R52, desc[UR12][R52.64] ;  /* 0x0000000c34348981 */ /* 0x000f28000c1e1900 */
[----:B------:R-:W5:Y:S01]  /*1040*/  @!P0 LDG.E R32, desc[UR12][R32.64] ;  /* 0x0000000c20208981 */ /* 0x000f62000c1e1900 */
[----:B------:R-:W-:Y:S01]  /*1050*/  IADD3 R51, PT, PT, R37, 0x40, RZ ;  /* 0x0000004025337810 */ /* 0x000fe20007ffe0ff */
[----:B------:R-:W-:Y:S01]  /*1060*/  UIADD3 UR7, UPT, UPT, UR7, 0x1, URZ ;  /* 0x0000000107077890 */ /* 0x000fe2000fffe0ff */
[----:B------:R-:W-:Y:S01]  /*1070*/  IADD3 R38, PT, PT, R56, 0x1, RZ ;  /* 0x0000000138267810 */ /* 0x000fe20007ffe0ff */
[----:B------:R-:W-:-:S02]  /*1080*/  UPLOP3.LUT UP0, UPT, UPT, UPT, UPT, 0x40, 0x4 ;  /* 0x000000000004789c */ /* 0x000fc40003f0e870 */
[----:B------:R-:W-:Y:S01]  /*1090*/  UIADD3 UR7, UPT, UPT, UR7, 0x1, URZ ;  /* 0x0000000107077890 */ /* 0x000fe2000fffe0ff */
[----:B--2---:R-:W-:Y:S04]  /*10a0*/  STS [R37+-0x800], R54 ;  /* 0xfff8003625007388 */ /* 0x004fe80000000800 */
[----:B---3--:R-:W-:Y:S04]  /*10b0*/  STS [R37+-0x7c0], R34 ;  /* 0xfff8402225007388 */ /* 0x008fe80000000800 */
[----:B----4-:R-:W-:Y:S04]  /*10c0*/  @!P0 STS [R37], R52 ;  /* 0x0000003425008388 */ /* 0x010fe80000000800 */
[----:B-----5:R0:W-:Y:S02]  /*10d0*/  @!P0 STS [R37+0x40], R32 ;  /* 0x0000402025008388 */ /* 0x0201e40000000800 */
[----:B0-----:R-:W-:-:S07]  /*10e0*/  IADD3 R37, PT, PT, R51, 0x40, RZ ;  /* 0x0000004033257810 */ /* 0x001fce0007ffe0ff */
.L_x_6:
[----:B------:R-:W-:-:S09]  /*10f0*/  UISETP.NE.OR UP0, UPT, UR7, URZ, UP0 ;  /* 0x000000ff0700728c */ /* 0x000fd20008705670 */
[----:B------:R-:W-:Y:S05]  /*1100*/  BRA.U !UP0, `(.L_x_2) ;  /* 0x0000000108547547 */ /* 0x000fea000b800000 */
.L_x_3:
[----:B------:R-:W-:Y:S01]  /*1110*/  IADD3 R52, PT, PT, R0, UR4, RZ ;  /* 0x0000000400347c10 */ /* 0x000fe2000fffe0ff */
[----:B------:R-:W0:Y:S03]  /*1120*/  LDCU UR6, c[0x0][0x398] ;  /* 0x00007300ff0677ac */ /* 0x000e260008000800 */
[----:B------:R-:W-:-:S04]  /*1130*/  IADD3 R33, PT, PT, R52, 0x8, RZ ;  /* 0x0000000834217810 */ /* 0x000fc80007ffe0ff */
[----:B------:R-:W-:-:S13]  /*1140*/  ISETP.GE.U32.AND P0, PT, R33, R36, PT ;  /* 0x000000242100720c */ /* 0x000fda0003f06070 */
.L_x_7:
[----:B------:R-:W1:Y:S01]  /*1150*/  LDC R34, c[0x0][0x3bc] ;  /* 0x0000ef00ff227b82 */ /* 0x000e620000000800 */
[----:B------:R-:W-:-:S05]  /*1160*/  IADD3 R35, PT, PT, R3, R38, RZ ;  /* 0x0000002603237210 */ /* 0x000fca0007ffe0ff */
[----:B0-----:R-:W-:Y:S02]  /*1170*/  IMAD R35, R35, UR6, R6 ;  /* 0x0000000623237c24 */ /* 0x001fe4000f8e0206 */
[----:B------:R-:W0:Y:S02]  /*1180*/  LDC.64 R32, c[0x0][0x388] ;  /* 0x0000e200ff207b82 */ /* 0x000e240000000a00 */
[----:B-1----:R-:W-:-:S05]  /*1190*/  IMAD R35, R52, R34, R35 ;  /* 0x0000002234237224 */ /* 0x002fca00078e0223 */
[----:B------:R-:W-:Y:S01]  /*11a0*/  @!P0 LEA R51, R34, R35, 0x3 ;  /* 0x0000002322338211 */ /* 0x000fe200078e18ff */
[----:B0-----:R-:W-:-:S04]  /*11b0*/  IMAD.WIDE.U32 R34, R35, 0x4, R32 ;  /* 0x0000000423227825 */ /* 0x001fc800078e0020 */
[----:B------:R-:W-:Y:S02]  /*11c0*/  @!P0 IMAD.WIDE.U32 R32, R51, 0x4, R32 ;  /* 0x0000000433208825 */ /* 0x000fe400078e0020 */
[----:B------:R-:W2:Y:S04]  /*11d0*/  LDG.E R34, desc[UR12][R34.64] ;  /* 0x0000000c22227981 */ /* 0x000ea8000c1e1900 */
[----:B------:R-:W3:Y:S01]  /*11e0*/  @!P0 LDG.E R32, desc[UR12][R32.64] ;  /* 0x0000000c20208981 */ /* 0x000ee2000c1e1900 */
[----:B------:R-:W-:Y:S01]  /*11f0*/  UIADD3 UR7, UPT, UPT, UR7, 0x1, URZ ;  /* 0x0000000107077890 */ /* 0x000fe2000fffe0ff */
[----:B------:R-:W-:-:S03]  /*1200*/  IADD3 R38, PT, PT, R38, 0x1, RZ ;  /* 0x0000000126267810 */ /* 0x000fc60007ffe0ff */
[----:B------:R-:W-:Y:S01]  /*1210*/  UISETP.NE.AND UP0, UPT, UR7, URZ, UPT ;  /* 0x000000ff0700728c */ /* 0x000fe2000bf05270 */
[----:B--2---:R-:W-:Y:S04]  /*1220*/  STS [R37+-0x800], R34 ;  /* 0xfff8002225007388 */ /* 0x004fe80000000800 */
[----:B---3--:R0:W-:Y:S02]  /*1230*/  @!P0 STS [R37], R32 ;  /* 0x0000002025008388 */ /* 0x0081e40000000800 */
[----:B0-----:R-:W-:Y:S02]  /*1240*/  IADD3 R37, PT, PT, R37, 0x40, RZ ;  /* 0x0000004025257810 */ /* 0x001fe40007ffe0ff */
[----:B------:R-:W-:Y:S05]  /*1250*/  BRA.U UP0, `(.L_x_7) ;  /* 0xfffffffd00bc7547 */ /* 0x000fea000b83ffff */
.L_x_2:
[----:B------:R-:W-:Y:S05]  /*1260*/  BSYNC.RECONVERGENT B0 ;  /* 0x0000000000007941 */ /* 0x000fea0003800200 */
.L_x_1:
[----:B------:R-:W-:Y:S01]  /*1270*/  UIADD3 UR6, UPT, UPT, -UR5, 0x10, URZ ;  /* 0x0000001005067890 */ /* 0x000fe2000fffe1ff */
[----:B------:R-:W-:Y:S05]  /*1280*/  BSSY.RECONVERGENT B0, `(.L_x_8) ;  /* 0x000004d000007945 */ /* 0x000fea0003800200 */
[----:B------:R-:W-:-:S04]  /*1290*/  ISETP.GE.U32.AND P0, PT, R2, UR6, PT ;  /* 0x0000000602007c0c */ /* 0x000fc8000bf06070 */
[----:B------:R-:W-:-:S04]  /*12a0*/  ISETP.GE.OR P0, PT, R0, R30, P0 ;  /* 0x0000001e0000720c */ /* 0x000fc80000706670 */
[----:B------:R-:W-:-:S13]  /*12b0*/  ISETP.LT.OR P0, PT, R29, 0x1, P0 ;  /* 0x000000011d00780c */ /* 0x000fda0000701670 */
[----:B------:R-:W-:Y:S05]  /*12c0*/  @P0 BRA `(.L_x_9) ;  /* 0x0000000400200947 */ /* 0x000fea0003800000 */
[----:B------:R-:W-:Y:S01]  /*12d0*/  ISETP.GE.U32.AND P0, PT, R29, 0x4, PT ;  /* 0x000000041d00780c */ /* 0x000fe20003f06070 */
[----:B------:R-:W-:Y:S01]  /*12e0*/  HFMA2 R54, -RZ, RZ, 0, 0 ;  /* 0x00000000ff367431 */ /* 0x000fe200000001ff */
[----:B------:R-:W-:-:S11]  /*12f0*/  IADD3 R38, PT, PT, R2, UR4, RZ ;  /* 0x0000000402267c10 */ /* 0x000fd6000fffe0ff */
[----:B------:R-:W-:Y:S05]  /*1300*/  @!P0 BRA `(.L_x_10) ;  /* 0x0000000000908947 */ /* 0x000fea0003800000 */
[----:B------:R-:W0:Y:S01]  /*1310*/  S2UR UR7, SR_CgaCtaId ;  /* 0x00000000000779c3 */ /* 0x000e220000008800 */
[----:B------:R-:W-:Y:S01]  /*1320*/  UMOV UR6, 0x400 ;  /* 0x0000040000067882 */ /* 0x000fe20000000000 */
[----:B------:R-:W-:Y:S01]  /*1330*/  MOV R55, RZ ;  /* 0x000000ff00377202 */ /* 0x000fe20000000f00 */
[----:B------:R-:W-:Y:S01]  /*1340*/  UIADD3 UR6, UPT, UPT, UR6, 0x1000, URZ ;  /* 0x0000100006067890 */ /* 0x000fe2000fffe0ff */
[----:B------:R-:W-:Y:S01]  /*1350*/  LOP3.LUT R54, R29, 0x7ffffffc, RZ, 0xc0, !PT ;  /* 0x7ffffffc1d367812 */ /* 0x000fe200078ec0ff */
[----:B------:R-:W1:Y:S01]  /*1360*/  LDCU UR9, c[0x0][0x39c] ;  /* 0x00007380ff0977ac */ /* 0x000e620008000800 */
[----:B------:R-:W2:Y:S01]  /*1370*/  LDCU UR8, c[0x0][0x3a8] ;  /* 0x00007500ff0877ac */ /* 0x000ea20008000800 */
[----:B0-----:R-:W-:-:S06]  /*1380*/  ULEA UR6, UR7, UR6, 0x18 ;  /* 0x0000000607067291 */ /* 0x001fcc000f8ec0ff */
[----:B-12---:R-:W-:-:S07]  /*1390*/  LEA R51, R2, UR6, 0x8 ;  /* 0x0000000602337c11 */ /* 0x006fce000f8e40ff */
.L_x_11:
[----:B0-----:R-:W-:Y:S01]  /*13a0*/  IADD3 R34, PT, PT, R4, R55, RZ ;  /* 0x0000003704227210 */ /* 0x001fe20007ffe0ff */
[----:B------:R-:W0:Y:S04]  /*13b0*/  LDC.64 R32, c[0x0][0x390] ;  /* 0x0000e400ff207b82 */ /* 0x000e280000000a00 */
[----:B------:R-:W-:-:S04]  /*13c0*/  IMAD R35, R34, UR9, R5 ;  /* 0x0000000922237c24 */ /* 0x000fc8000f8e0205 */
[C---:B------:R-:W-:Y:S01]  /*13d0*/  IMAD R53, R35.reuse, UR8, R38 ;  /* 0x0000000823357c24 */ /* 0x040fe2000f8e0226 */
[----:B------:R-:W-:-:S04]  /*13e0*/  IADD3 R37, PT, PT, R35, UR9, RZ ;  /* 0x0000000923257c10 */ /* 0x000fc8000fffe0ff */
[C---:B------:R-:W-:Y:S01]  /*13f0*/  IADD3 R57, PT, PT, R37.reuse, UR9, RZ ;  /* 0x0000000925397c10 */ /* 0x040fe2000fffe0ff */
[----:B------:R-:W-:-:S03]  /*1400*/  IMAD R37, R37, UR8, R38 ;  /* 0x0000000825257c24 */ /* 0x000fc6000f8e0226 */
[C---:B------:R-:W-:Y:S01]  /*1410*/  IADD3 R59, PT, PT, R57.reuse, UR9, RZ ;  /* 0x00000009393b7c10 */ /* 0x040fe2000fffe0ff */
[----:B------:R-:W-:-:S04]  /*1420*/  IMAD R35, R57, UR8, R38 ;  /* 0x0000000839237c24 */ /* 0x000fc8000f8e0226 */
[----:B------:R-:W-:Y:S02]  /*1430*/  IMAD R59, R59, UR8, R38 ;  /* 0x000000083b3b7c24 */ /* 0x000fe4000f8e0226 */
[----:B0-----:R-:W-:-:S04]  /*1440*/  IMAD.WIDE.U32 R52, R53, 0x4, R32 ;  /* 0x0000000435347825 */ /* 0x001fc800078e0020 */
[--C-:B------:R-:W-:Y:S02]  /*1450*/  IMAD.WIDE.U32 R36, R37, 0x4, R32.reuse ;  /* 0x0000000425247825 */ /* 0x100fe400078e0020 */
[----:B------:R-:W2:Y:S02]  /*1460*/  LDG.E R52, desc[UR12][R52.64] ;  /* 0x0000000c34347981 */ /* 0x000ea4000c1e1900 */
[--C-:B------:R-:W-:Y:S02]  /*1470*/  IMAD.WIDE.U32 R34, R35, 0x4, R32.reuse ;  /* 0x0000000423227825 */ /* 0x100fe400078e0020 */
[----:B------:R-:W3:Y:S02]  /*1480*/  LDG.E R36, desc[UR12][R36.64] ;  /* 0x0000000c24247981 */ /* 0x000ee4000c1e1900 */
[----:B------:R-:W-:Y:S02]  /*1490*/  IMAD.WIDE.U32 R32, R59, 0x4, R32 ;  /* 0x000000043b207825 */ /* 0x000fe400078e0020 */
[----:B------:R-:W4:Y:S04]  /*14a0*/  LDG.E R34, desc[UR12][R34.64] ;  /* 0x0000000c22227981 */ /* 0x000f28000c1e1900 */
[----:B------:R-:W5:Y:S01]  /*14b0*/  LDG.E R32, desc[UR12][R32.64] ;  /* 0x0000000c20207981 */ /* 0x000f62000c1e1900 */
[----:B------:R-:W-:-:S04]  /*14c0*/  LEA R56, R55, R0, 0x3 ;  /* 0x0000000037387211 */ /* 0x000fc800078e18ff */
[----:B------:R-:W-:Y:S02]  /*14d0*/  LEA R57, R56, R51, 0x2 ;  /* 0x0000003338397211 */ /* 0x000fe400078e10ff */
[----:B------:R-:W-:-:S04]  /*14e0*/  IADD3 R55, PT, PT, R55, 0x4, RZ ;  /* 0x0000000437377810 */ /* 0x000fc80007ffe0ff */
[----:B------:R-:W-:Y:S01]  /*14f0*/  ISETP.NE.AND P0, PT, R55, R54, PT ;  /* 0x000000363700720c */ /* 0x000fe20003f05270 */
[----:B--2---:R0:W-:Y:S04]  /*1500*/  STS [R57], R52 ;  /* 0x0000003439007388 */ /* 0x0041e80000000800 */
[----:B---3--:R0:W-:Y:S04]  /*1510*/  STS [R57+0x20], R36 ;  /* 0x0000202439007388 */ /* 0x0081e80000000800 */
[----:B----4-:R0:W-:Y:S04]  /*1520*/  STS [R57+0x40], R34 ;  /* 0x0000402239007388 */ /* 0x0101e80000000800 */
[----:B-----5:R0:W-:Y:S01]  /*1530*/  STS [R57+0x60], R32 ;  /* 0x0000602039007388 */ /* 0x0201e20000000800 */
[----:B------:R-:W-:Y:S05]  /*1540*/  @P0 BRA `(.L_x_11) ;  /* 0xfffffffc00940947 */ /* 0x000fea000383ffff */
.L_x_10:
[----:B------:R-:W-:-:S13]  /*1550*/  LOP3.LUT P0, RZ, R29, 0x3, RZ, 0xc0, !PT ;  /* 0x000000031dff7812 */ /* 0x000fda000780c0ff */
[----:B------:R-:W-:Y:S05]  /*1560*/  @!P0 BRA `(.L_x_9) ;  /* 0x0000000000788947 */ /* 0x000fea0003800000 */
[----:B------:R-:W1:Y:S01]  /*1570*/  LDCU UR8, c[0x0][0x39c] ;  /* 0x00007380ff0877ac */ /* 0x000e620008000800 */
[----:B0-----:R-:W0:Y:S01]  /*1580*/  LDC.64 R32, c[0x0][0x390] ;  /* 0x0000e400ff207b82 */ /* 0x001e220000000a00 */
[----:B------:R-:W-:Y:S01]  /*1590*/  IADD3 R34, PT, PT, R4, R54, RZ ;  /* 0x0000003604227210 */ /* 0x000fe20007ffe0ff */
[----:B------:R-:W2:Y:S04]  /*15a0*/  LDCU UR9, c[0x0][0x3a8] ;  /* 0x00007500ff0977ac */ /* 0x000ea80008000800 */
[----:B-1----:R-:W-:-:S04]  /*15b0*/  IMAD R37, R34, UR8, R5 ;  /* 0x0000000822257c24 */ /* 0x002fc8000f8e0205 */
[----:B--2---:R-:W-:-:S04]  /*15c0*/  IMAD R35, R37, UR9, R38 ;  /* 0x0000000925237c24 */ /* 0x004fc8000f8e0226 */
[----:B0-----:R-:W-:-:S06]  /*15d0*/  IMAD.WIDE.U32 R34, R35, 0x4, R32 ;  /* 0x0000000423227825 */ /* 0x001fcc00078e0020 */
[----:B------:R-:W2:Y:S01]  /*15e0*/  LDG.E R34, desc[UR12][R34.64] ;  /* 0x0000000c22227981 */ /* 0x000ea2000c1e1900 */
[----:B------:R-:W0:Y:S01]  /*15f0*/  S2UR UR7, SR_CgaCtaId ;  /* 0x00000000000779c3 */ /* 0x000e220000008800 */
[----:B------:R-:W-:Y:S01]  /*1600*/  UMOV UR6, 0x400 ;  /* 0x0000040000067882 */ /* 0x000fe20000000000 */
[----:B------:R-:W-:Y:S01]  /*1610*/  LEA R54, R54, R0, 0x3 ;  /* 0x0000000036367211 */ /* 0x000fe200078e18ff */
[----:B------:R-:W-:Y:S01]  /*1620*/  UIADD3 UR6, UPT, UPT, UR6, 0x1000, URZ ;  /* 0x0000100006067890 */ /* 0x000fe2000fffe0ff */
[----:B------:R-:W-:-:S04]  /*1630*/  LOP3.LUT R36, R29, 0x3, RZ, 0xc0, !PT ;  /* 0x000000031d247812 */ /* 0x000fc800078ec0ff */
[----:B------:R-:W-:Y:S01]  /*1640*/  ISETP.NE.AND P0, PT, R36, 0x1, PT ;  /* 0x000000012400780c */ /* 0x000fe20003f05270 */
[----:B0-----:R-:W-:-:S06]  /*1650*/  ULEA UR6, UR7, UR6, 0x18 ;  /* 0x0000000607067291 */ /* 0x001fcc000f8ec0ff */
[----:B------:R-:W-:-:S04]  /*1660*/  LEA R51, R2, UR6, 0x8 ;  /* 0x0000000602337c11 */ /* 0x000fc8000f8e40ff */
[----:B------:R-:W-:-:S05]  /*1670*/  LEA R51, R54, R51, 0x2 ;  /* 0x0000003336337211 */ /* 0x000fca00078e10ff */
[----:B--2---:R1:W-:Y:S01]  /*1680*/  STS [R51], R34 ;  /* 0x0000002233007388 */ /* 0x0043e20000000800 */
[----:B------:R-:W-:Y:S05]  /*1690*/  @!P0 BRA `(.L_x_9) ;  /* 0x00000000002c8947 */ /* 0x000fea0003800000 */
[----:B------:R-:W-:Y:S02]  /*16a0*/  ISETP.NE.AND P0, PT, R36, 0x2, PT ;  /* 0x000000022400780c */ /* 0x000fe40003f05270 */
[----:B------:R-:W-:-:S11]  /*16b0*/  IADD3 R35, PT, PT, R37, UR8, RZ ;  /* 0x0000000825237c10 */ /* 0x000fd6000fffe0ff */
[C---:B------:R-:W-:Y:S01]  /*16c0*/  @P0 IADD3 R37, PT, PT, R35.reuse, UR8, RZ ;  /* 0x0000000823250c10 */ /* 0x040fe2000fffe0ff */
[----:B------:R-:W-:-:S04]  /*16d0*/  IMAD R35, R35, UR9, R38 ;  /* 0x0000000923237c24 */ /* 0x000fc8000f8e0226 */
[----:B------:R-:W-:Y:S02]  /*16e0*/  @P0 IMAD R37, R37, UR9, R38 ;  /* 0x0000000925250c24 */ /* 0x000fe4000f8e0226 */
[----:B-1----:R-:W-:-:S04]  /*16f0*/  IMAD.WIDE.U32 R34, R35, 0x4, R32 ;  /* 0x0000000423227825 */ /* 0x002fc800078e0020 */
[----:B------:R-:W-:Y:S02]  /*1700*/  @P0 IMAD.WIDE.U32 R32, R37, 0x4, R32 ;  /* 0x0000000425200825 */ /* 0x000fe400078e0020 */
[----:B------:R-:W2:Y:S04]  /*1710*/  LDG.E R34, desc[UR12][R34.64] ;  /* 0x0000000c22227981 */ /* 0x000ea8000c1e1900 */
[----:B------:R-:W3:Y:S04]  /*1720*/  @P0 LDG.E R32, desc[UR12][R32.64] ;  /* 0x0000000c20200981 */ /* 0x000ee8000c1e1900 */
[----:B--2---:R2:W-:Y:S04]  /*1730*/  STS [R51+0x20], R34 ;  /* 0x0000202233007388 */ /* 0x0045e80000000800 */
[----:B---3--:R2:W-:Y:S02]  /*1740*/  @P0 STS [R51+0x40], R32 ;  /* 0x0000402033000388 */ /* 0x0085e40000000800 */
.L_x_9:
[----:B------:R-:W-:Y:S05]  /*1750*/  BSYNC.RECONVERGENT B0 ;  /* 0x0000000000007941 */ /* 0x000fea0003800200 */
.L_x_8:
[----:B------:R-:W-:Y:S01]  /*1760*/  BAR.SYNC.DEFER_BLOCKING 0x0 ;  /* 0x0000000000007b1d */ /* 0x000fe20000010000 */
[----:B------:R-:W-:-:S09]  /*1770*/  UISETP.GT.AND UP0, UPT, UR5, 0xf, UPT ;  /* 0x0000000f0500788c */ /* 0x000fd2000bf04270 */
[----:B------:R-:W-:Y:S05]  /*1780*/  BRA.U UP0, `(.L_x_12) ;  /* 0x00000019000c7547 */ /* 0x000fea000b800000 */
[----:B------:R-:W-:Y:S01]  /*1790*/  UIADD3 UR6, UPT, UPT, -UR5, URZ, URZ ;  /* 0x000000ff05067290 */ /* 0x000fe2000fffe1ff */
[----:B0-2---:R-:W-:-:S05]  /*17a0*/  MOV R32, 0x10 ;  /* 0x0000001000207802 */ /* 0x005fca0000000f00 */
[----:B------:R-:W-:Y:S01]  /*17b0*/  MOV R33, UR6 ;  /* 0x0000000600217c02 */ /* 0x000fe20008000f00 */
[----:B------:R-:W-:-:S03]  /*17c0*/  UMOV UR6, URZ ;  /* 0x000000ff00067c82 */ /* 0x000fc60008000000 */
[----:B------:R-:W-:-:S04]  /*17d0*/  VIADDMNMX R32, R32, R33, 0x1, !PT ;  /* 0x0000000120207446 */ /* 0x000fc80007800121 */
[----:B------:R-:W-:-:S13]  /*17e0*/  R2UR UR11, R32 ;  /* 0x00000000200b72ca */ /* 0x000fda00000e0000 */
[----:B------:R-:W-:-:S09]  /*17f0*/  UISETP.GT.AND UP0, UPT, UR11, URZ, UPT ;  /* 0x000000ff0b00728c */ /* 0x000fd2000bf04270 */
[----:B------:R-:W-:Y:S05]  /*1800*/  BRA.U !UP0, `(.L_x_13) ;  /* 0x00000015080c7547 */ /* 0x000fea000b800000 */
[----:B------:R-:W-:Y:S02]  /*1810*/  UIADD3 UR7, UPT, UPT, UR11, -UR6, URZ ;  /* 0x800000060b077290 */ /* 0x000fe4000fffe0ff */
[----:B------:R-:W-:Y:S02]  /*1820*/  UPLOP3.LUT UP0, UPT, UPT, UPT, UPT, 0x80, 0x8 ;  /* 0x000000000008789c */ /* 0x000fe40003f0f070 */
[----:B------:R-:W-:-:S09]  /*1830*/  UISETP.GT.AND UP1, UPT, UR7, 0x3, UPT ;  /* 0x000000030700788c */ /* 0x000fd2000bf24270 */
[----:B------:R-:W-:Y:S05]  /*1840*/  BRA.U !UP1, `(.L_x_14) ;  /* 0x0000000d09347547 */ /* 0x000fea000b800000 */
[----:B------:R-:W0:Y:S01]  /*1850*/  S2UR UR9, SR_CgaCtaId ;  /* 0x00000000000979c3 */ /* 0x000e220000008800 */
[----:B------:R-:W-:Y:S01]  /*1860*/  UMOV UR7, 0x400 ;  /* 0x0000040000077882 */ /* 0x000fe20000000000 */
[----:B------:R-:W-:Y:S02]  /*1870*/  UPLOP3.LUT UP0, UPT, UPT, UPT, UPT, 0x40, 0x4 ;  /* 0x000000000004789c */ /* 0x000fe40003f0e870 */
[----:B------:R-:W-:Y:S02]  /*1880*/  UIADD3 UR8, UPT, UPT, UR7, 0x1000, URZ ;  /* 0x0000100007087890 */ /* 0x000fe4000fffe0ff */
[----:B0-----:R-:W-:Y:S02]  /*1890*/  ULEA UR10, UR9, UR7, 0x18 ;  /* 0x00000007090a7291 */ /* 0x001fe4000f8ec0ff */
[----:B------:R-:W-:-:S12]  /*18a0*/  ULEA UR8, UR9, UR8, 0x18 ;  /* 0x0000000809087291 */ /* 0x000fd8000f8ec0ff */
.L_x_15:
[----:B------:R-:W-:Y:S02]  /*18b0*/  ULEA UR7, UR6, UR8, 0x8 ;  /* 0x0000000806077291 */ /* 0x000fe4000f8e40ff */
[----:B------:R-:W-:-:S04]  /*18c0*/  ULEA UR9, UR6, UR10, 0x8 ;  /* 0x0000000a06097291 */ /* 0x000fc8000f8e40ff */
[----:B------:R-:W-:Y:S01]  /*18d0*/  LEA R52, R0, UR7, 0x2 ;  /* 0x0000000700347c11 */ /* 0x000fe2000f8e10ff */
[----:B------:R-:W-:Y:S01]  /*18e0*/  UIADD3 UR7, UPT, UPT, UR6, 0x1, URZ ;  /* 0x0000000106077890 */ /* 0x000fe2000fffe0ff */
[----:B------:R-:W-:-:S03]  /*18f0*/  LEA R55, R2, UR9, 0x2 ;  /* 0x0000000902377c11 */ /* 0x000fc6000f8e10ff */
[----:B-1----:R-:W-:Y:S01]  /*1900*/  LDS R51, [R52+0x60] ;  /* 0x0000600034337984 */ /* 0x002fe20000000800 */
[----:B------:R-:W-:Y:S02]  /*1910*/  ULEA UR9, UR7, UR8, 0x8 ;  /* 0x0000000807097291 */ /* 0x000fe4000f8e40ff */
[----:B------:R-:W-:Y:S01]  /*1920*/  ULEA UR7, UR7, UR10, 0x8 ;  /* 0x0000000a07077291 */ /* 0x000fe2000f8e40ff */
[----:B------:R-:W0:Y:S03]  /*1930*/  LDS R54, [R55] ;  /* 0x0000000037367984 */ /* 0x000e260000000800 */
[----:B------:R-:W-:Y:S01]  /*1940*/  LEA R58, R0, UR9, 0x2 ;  /* 0x00000009003a7c11 */ /* 0x000fe2000f8e10ff */
[----:B------:R-:W1:Y:S01]  /*1950*/  LDS R53, [R55+0x40] ;  /* 0x0000400037357984 */ /* 0x000e620000000800 */
[----:B------:R-:W-:Y:S01]  /*1960*/  LEA R61, R2, UR7, 0x2 ;  /* 0x00000007023d7c11 */ /* 0x000fe2000f8e10ff */
[----:B------:R-:W-:-:S02]  /*1970*/  UIADD3 UR7, UPT, UPT, UR6, 0x2, URZ ;  /* 0x0000000206077890 */ /* 0x000fc4000fffe0ff */
[----:B------:R-:W2:Y:S02]  /*1980*/  LDS R35, [R55+0x80] ;  /* 0x0000800037237984 */ /* 0x000ea40000000800 */
[----:B------:R-:W-:Y:S02]  /*1990*/  ULEA UR9, UR7, UR8, 0x8 ;  /* 0x0000000807097291 */ /* 0x000fe4000f8e40ff */
[----:B------:R-:W3:Y:S01]  /*19a0*/  LDS R33, [R55+0xc0] ;  /* 0x0000c00037217984 */ /* 0x000ee20000000800 */
[----:B------:R-:W-:-:S03]  /*19b0*/  ULEA UR7, UR7, UR10, 0x8 ;  /* 0x0000000a07077291 */ /* 0x000fc6000f8e40ff */
[----:B------:R-:W4:Y:S04]  /*19c0*/  LDS R38, [R52+0x40] ;  /* 0x0000400034267984 */ /* 0x000f280000000800 */
[----:B------:R-:W5:Y:S04]  /*19d0*/  LDS R37, [R52+0xc0] ;  /* 0x0000c00034257984 */ /* 0x000f680000000800 */
[----:B------:R-:W5:Y:S04]  /*19e0*/  LDS R32, [R52+0x20] ;  /* 0x0000200034207984 */ /* 0x000f680000000800 */
[----:B------:R-:W5:Y:S04]  /*19f0*/  LDS R36, [R52+0xa0] ;  /* 0x0000a00034247984 */ /* 0x000f680000000800 */
[----:B------:R-:W5:Y:S04]  /*1a00*/  LDS R34, [R52+0xe0] ;  /* 0x0000e00034227984 */ /* 0x000f680000000800 */
[----:B------:R-:W5:Y:S01]  /*1a10*/  LDS R56, [R52+0x80] ;  /* 0x0000800034387984 */ /* 0x000f620000000800 */
[----:B0-----:R-:W-:-:S03]  /*1a20*/  FFMA R40, R51, R54, R40 ;  /* 0x0000003633287223 */ /* 0x001fc60000000028 */
[----:B------:R-:W-:Y:S01]  /*1a30*/  LDS R60, [R58+0x80] ;  /* 0x000080003a3c7984 */ /* 0x000fe20000000800 */
[----:B-1----:R-:W-:-:S03]  /*1a40*/  FFMA R39, R51, R53, R39 ;  /* 0x0000003533277223 */ /* 0x002fc60000000027 */
[----:B------:R-:W-:Y:S01]  /*1a50*/  LDS R59, [R58+0x60] ;  /* 0x000060003a3b7984 */ /* 0x000fe20000000800 */
[----:B--2---:R-:W-:-:S03]  /*1a60*/  FFMA R23, R51, R35, R23 ;  /* 0x0000002333177223 */ /* 0x004fc60000000017 */
[----:B------:R-:W-:Y:S01]  /*1a70*/  LDS R57, [R58+0x40] ;  /* 0x000040003a397984 */ /* 0x000fe20000000800 */
[----:B---3--:R-:W-:-:S03]  /*1a80*/  FFMA R22, R51, R33, R22 ;  /* 0x0000002133167223 */ /* 0x008fc60000000016 */
[----:B------:R-:W-:Y:S01]  /*1a90*/  LDS R55, [R58+0xa0] ;  /* 0x0000a0003a377984 */ /* 0x000fe20000000800 */
[----:B----4-:R-:W-:-:S03]  /*1aa0*/  FFMA R44, R38, R54, R44 ;  /* 0x00000036262c7223 */ /* 0x010fc6000000002c */
[----:B------:R-:W0:Y:S01]  /*1ab0*/  LDS R51, [R52] ;  /* 0x0000000034337984 */ /* 0x000e220000000800 */
[C---:B------:R-:W-:Y:S01]  /*1ac0*/  FFMA R43, R38.reuse, R53, R43 ;  /* 0x00000035262b7223 */ /* 0x040fe2000000002b */
[C---:B------:R-:W-:Y:S01]  /*1ad0*/  FFMA R42, R38.reuse, R35, R42 ;  /* 0x00000023262a7223 */ /* 0x040fe2000000002a */
[----:B------:R-:W-:Y:S01]  /*1ae0*/  FFMA R41, R38, R33, R41 ;  /* 0x0000002126297223 */ /* 0x000fe20000000029 */
[CC--:B-----5:R-:W-:Y:S01]  /*1af0*/  FFMA R24, R37.reuse, R54.reuse, R24 ;  /* 0x0000003625187223 */ /* 0x0e0fe20000000018 */
[C---:B------:R-:W-:Y:S01]  /*1b00*/  FFMA R14, R37.reuse, R53, R14 ;  /* 0x00000035250e7223 */ /* 0x040fe2000000000e */
[C---:B------:R-:W-:Y:S01]  /*1b10*/  FFMA R13, R37.reuse, R35, R13 ;  /* 0x00000023250d7223 */ /* 0x040fe2000000000d */
[----:B------:R-:W-:Y:S01]  /*1b20*/  FFMA R12, R37, R33, R12 ;  /* 0x00000021250c7223 */ /* 0x000fe2000000000c */
[CC--:B------:R-:W-:Y:S01]  /*1b30*/  FFMA R48, R32.reuse, R54.reuse, R48 ;  /* 0x0000003620307223 */ /* 0x0c0fe20000000030 */
[C---:B------:R-:W-:Y:S01]  /*1b40*/  FFMA R47, R32.reuse, R53, R47 ;  /* 0x00000035202f7223 */ /* 0x040fe2000000002f */
[C---:B------:R-:W-:Y:S01]  /*1b50*/  FFMA R46, R32.reuse, R35, R46 ;  /* 0x00000023202e7223 */ /* 0x040fe2000000002e */
[----:B------:R-:W-:Y:S01]  /*1b60*/  FFMA R45, R32, R33, R45 ;  /* 0x00000021202d7223 */ /* 0x000fe2000000002d */
[----:B------:R-:W1:Y:S01]  /*1b70*/  LDS R37, [R61] ;  /* 0x000000003d257984 */ /* 0x000e620000000800 */
[CC--:B------:R-:W-:Y:S01]  /*1b80*/  FFMA R11, R36.reuse, R54.reuse, R11 ;  /* 0x00000036240b7223 */ /* 0x0c0fe2000000000b */
[C---:B------:R-:W-:Y:S01]  /*1b90*/  FFMA R18, R36.reuse, R53, R18 ;  /* 0x0000003524127223 */ /* 0x040fe20000000012 */
[C---:B------:R-:W-:Y:S01]  /*1ba0*/  FFMA R17, R36.reuse, R35, R17 ;  /* 0x0000002324117223 */ /* 0x040fe20000000011 */
[----:B------:R-:W2:Y:S01]  /*1bb0*/  LDS R32, [R61+0x40] ;  /* 0x000040003d207984 */ /* 0x000ea20000000800 */
[----:B------:R-:W-:Y:S01]  /*1bc0*/  FFMA R16, R36, R33, R16 ;  /* 0x0000002124107223 */ /* 0x000fe20000000010 */
[CC--:B------:R-:W-:Y:S01]  /*1bd0*/  FFMA R15, R34.reuse, R54.reuse, R15 ;  /* 0x00000036220f7223 */ /* 0x0c0fe2000000000f */
[C---:B------:R-:W-:Y:S01]  /*1be0*/  FFMA R10, R34.reuse, R53, R10 ;  /* 0x00000035220a7223 */ /* 0x040fe2000000000a */
[----:B------:R-:W3:Y:S01]  /*1bf0*/  LDS R52, [R61+0x80] ;  /* 0x000080003d347984 */ /* 0x000ee20000000800 */
[C---:B------:R-:W-:Y:S01]  /*1c00*/  FFMA R9, R34.reuse, R35, R9 ;  /* 0x0000002322097223 */ /* 0x040fe20000000009 */
[----:B------:R-:W-:Y:S01]  /*1c10*/  FFMA R8, R34, R33, R8 ;  /* 0x0000002122087223 */ /* 0x000fe20000000008 */
[CC--:B------:R-:W-:Y:S01]  /*1c20*/  FFMA R27, R56.reuse, R54.reuse, R27 ;  /* 0x00000036381b7223 */ /* 0x0c0fe2000000001b */
[----:B------:R-:W4:Y:S01]  /*1c30*/  LDS R38, [R61+0xc0] ;  /* 0x0000c0003d267984 */ /* 0x000f220000000800 */
[C---:B------:R-:W-:Y:S01]  /*1c40*/  FFMA R21, R56.reuse, R53, R21 ;  /* 0x0000003538157223 */ /* 0x040fe20000000015 */
[C---:B------:R-:W-:Y:S01]  /*1c50*/  FFMA R20, R56.reuse, R35, R20 ;  /* 0x0000002338147223 */ /* 0x040fe20000000014 */
[----:B------:R-:W-:Y:S01]  /*1c60*/  FFMA R19, R56, R33, R19 ;  /* 0x0000002138137223 */ /* 0x000fe20000000013 */
[----:B------:R-:W5:Y:S04]  /*1c70*/  LDS R36, [R58+0xe0] ;  /* 0x0000e0003a247984 */ /* 0x000f680000000800 */
[----:B------:R-:W5:Y:S04]  /*1c80*/  LDS R34, [R58+0x20] ;  /* 0x000020003a227984 */ /* 0x000f680000000800 */
[----:B------:R-:W5:Y:S01]  /*1c90*/  LDS R56, [R58+0xc0] ;  /* 0x0000c0003a387984 */ /* 0x000f620000000800 */
[C---:B0-----:R-:W-:Y:S01]  /*1ca0*/  FFMA R54, R51.reuse, R54, R50 ;  /* 0x0000003633367223 */ /* 0x041fe20000000032 */
[C---:B------:R-:W-:Y:S01]  /*1cb0*/  FFMA R53, R51.reuse, R53, R49 ;  /* 0x0000003533357223 */ /* 0x040fe20000000031 */
[C---:B------:R-:W-:Y:S01]  /*1cc0*/  FFMA R49, R51.reuse, R35, R31 ;  /* 0x0000002333317223 */ /* 0x040fe2000000001f */
[----:B------:R-:W-:-:S02]  /*1cd0*/  FFMA R50, R51, R33, R28 ;  /* 0x0000002133327223 */ /* 0x000fc4000000001c */
[----:B------:R0:W5:Y:S01]  /*1ce0*/  LDS R51, [R58] ;  /* 0x000000003a337984 */ /* 0x0001620000000800 */
[-C--:B-1----:R-:W-:Y:S01]  /*1cf0*/  FFMA R27, R60, R37.reuse, R27 ;  /* 0x000000253c1b7223 */ /* 0x082fe2000000001b */
[----:B0-----:R-:W-:Y:S01]  /*1d00*/  LEA R58, R0, UR9, 0x2 ;  /* 0x00000009003a7c11 */ /* 0x001fe2000f8e10ff */
[-C--:B------:R-:W-:Y:S01]  /*1d10*/  FFMA R40, R59, R37.reuse, R40 ;  /* 0x000000253b287223 */ /* 0x080fe20000000028 */
[-C--:B------:R-:W-:Y:S01]  /*1d20*/  FFMA R44, R57, R37.reuse, R44 ;  /* 0x00000025392c7223 */ /* 0x080fe2000000002c */
[CC--:B--2---:R-:W-:Y:S01]  /*1d30*/  FFMA R21, R60.reuse, R32.reuse, R21 ;  /* 0x000000203c157223 */ /* 0x0c4fe20000000015 */
[-C--:B------:R-:W-:Y:S01]  /*1d40*/  FFMA R39, R59, R32.reuse, R39 ;  /* 0x000000203b277223 */ /* 0x080fe20000000027 */
[-C--:B------:R-:W-:Y:S01]  /*1d50*/  FFMA R11, R55, R37.reuse, R11 ;  /* 0x00000025370b7223 */ /* 0x080fe2000000000b */
[----:B------:R-:W-:Y:S01]  /*1d60*/  FFMA R43, R57, R32, R43 ;  /* 0x00000020392b7223 */ /* 0x000fe2000000002b */
[CC--:B---3--:R-:W-:Y:S01]  /*1d70*/  FFMA R20, R60.reuse, R52.reuse, R20 ;  /* 0x000000343c147223 */ /* 0x0c8fe20000000014 */
[-C--:B------:R-:W-:Y:S01]  /*1d80*/  FFMA R23, R59, R52.reuse, R23 ;  /* 0x000000343b177223 */ /* 0x080fe20000000017 */
[----:B------:R-:W-:Y:S01]  /*1d90*/  FFMA R42, R57, R52, R42 ;  /* 0x00000034392a7223 */ /* 0x000fe2000000002a */
[----:B------:R-:W-:Y:S01]  /*1da0*/  FFMA R18, R55, R32, R18 ;  /* 0x0000002037127223 */ /* 0x000fe20000000012 */
[-C--:B----4-:R-:W-:Y:S01]  /*1db0*/  FFMA R19, R60, R38.reuse, R19 ;  /* 0x000000263c137223 */ /* 0x090fe20000000013 */
[----:B------:R-:W-:Y:S01]  /*1dc0*/  LEA R60, R2, UR7, 0x2 ;  /* 0x00000007023c7c11 */ /* 0x000fe2000f8e10ff */
[-C--:B------:R-:W-:Y:S01]  /*1dd0*/  FFMA R22, R59, R38.reuse, R22 ;  /* 0x000000263b167223 */ /* 0x080fe20000000016 */
        /* <DEDUP_REMOVED lines=9> */
[----:B------:R-:W-:Y:S01]  /*1e70*/  LDS R59, [R58+0x80] ;  /* 0x000080003a3b7984 */ /* 0x000fe20000000800 */
[CC--:B------:R-:W-:Y:S01]  /*1e80*/  FFMA R24, R56.reuse, R37.reuse, R24 ;  /* 0x0000002538187223 */ /* 0x0c0fe20000000018 */
[C---:B------:R-:W-:Y:S01]  /*1e90*/  FFMA R14, R56.reuse, R32, R14 ;  /* 0x00000020380e7223 */ /* 0x040fe2000000000e */
[C---:B------:R-:W-:Y:S01]  /*1ea0*/  FFMA R13, R56.reuse, R52, R13 ;  /* 0x00000034380d7223 */ /* 0x040fe2000000000d */
[----:B------:R-:W0:Y:S01]  /*1eb0*/  LDS R36, [R60] ;  /* 0x000000003c247984 */ /* 0x000e220000000800 */
[----:B------:R-:W-:Y:S01]  /*1ec0*/  FFMA R12, R56, R38, R12 ;  /* 0x00000026380c7223 */ /* 0x000fe2000000000c */
[C---:B------:R-:W-:Y:S01]  /*1ed0*/  FFMA R17, R55.reuse, R52, R17 ;  /* 0x0000003437117223 */ /* 0x040fe20000000011 */
[----:B------:R-:W-:Y:S01]  /*1ee0*/  FFMA R16, R55, R38, R16 ;  /* 0x0000002637107223 */ /* 0x000fe20000000010 */
[----:B------:R-:W1:Y:S01]  /*1ef0*/  LDS R35, [R60+0x40] ;  /* 0x000040003c237984 */ /* 0x000e620000000800 */
[C---:B------:R-:W-:Y:S01]  /*1f00*/  FFMA R37, R51.reuse, R37, R54 ;  /* 0x0000002533257223 */ /* 0x040fe20000000036 */
[C---:B------:R-:W-:Y:S01]  /*1f10*/  FFMA R32, R51.reuse, R32, R53 ;  /* 0x0000002033207223 */ /* 0x040fe20000000035 */
[C---:B------:R-:W-:Y:S01]  /*1f20*/  FFMA R52, R51.reuse, R52, R49 ;  /* 0x0000003433347223 */ /* 0x040fe20000000031 */
[----:B------:R-:W2:Y:S01]  /*1f30*/  LDS R34, [R60+0x80] ;  /* 0x000080003c227984 */ /* 0x000ea20000000800 */
[----:B------:R-:W-:Y:S01]  /*1f40*/  FFMA R38, R51, R38, R50 ;  /* 0x0000002633267223 */ /* 0x000fe20000000032 */
[----:B------:R-:W-:-:S02]  /*1f50*/  UIADD3 UR7, UPT, UPT, UR6, 0x3, URZ ;  /* 0x0000000306077890 */ /* 0x000fc4000fffe0ff */
[----:B------:R3:W4:Y:S01]  /*1f60*/  LDS R33, [R60+0xc0] ;  /* 0x0000c0003c217984 */ /* 0x0007220000000800 */
[----:B------:R-:W-:Y:S02]  /*1f70*/  UIADD3 UR6, UPT, UPT, UR6, 0x4, URZ ;  /* 0x0000000406067890 */ /* 0x000fe4000fffe0ff */
[----:B------:R-:W-:Y:S01]  /*1f80*/  ULEA UR9, UR7, UR8, 0x8 ;  /* 0x0000000807097291 */ /* 0x000fe2000f8e40ff */
[----:B------:R-:W5:Y:S01]  /*1f90*/  LDS R57, [R58+0x60] ;  /* 0x000060003a397984 */ /* 0x000f620000000800 */
[----:B------:R-:W-:-:S03]  /*1fa0*/  ULEA UR7, UR7, UR10, 0x8 ;  /* 0x0000000a07077291 */ /* 0x000fc6000f8e40ff */
[----:B------:R-:W5:Y:S03]  /*1fb0*/  LDS R56, [R58+0x40] ;  /* 0x000040003a387984 */ /* 0x000f660000000800 */
[----:B---3--:R-:W-:Y:S01]  /*1fc0*/  LEA R60, R2, UR7, 0x2 ;  /* 0x00000007023c7c11 */ /* 0x008fe2000f8e10ff */
[----:B------:R-:W3:Y:S01]  /*1fd0*/  LDS R55, [R58+0xc0] ;  /* 0x0000c0003a377984 */ /* 0x000ee20000000800 */
[----:B------:R-:W-:-:S03]  /*1fe0*/  UIADD3 UR7, UPT, UPT, UR11, -0x3, URZ ;  /* 0xfffffffd0b077890 */ /* 0x000fc6000fffe0ff */
[----:B------:R-:W3:Y:S01]  /*1ff0*/  LDS R54, [R58+0xa0] ;  /* 0x0000a0003a367984 */ /* 0x000ee20000000800 */
[----:B------:R-:W-:-:S03]  /*2000*/  UISETP.GE.AND UP1, UPT, UR6, UR7, UPT ;  /* 0x000000070600728c */ /* 0x000fc6000bf26270 */
[----:B------:R-:W3:Y:S04]  /*2010*/  LDS R31, [R58+0xe0] ;  /* 0x0000e0003a1f7984 */ /* 0x000ee80000000800 */
[----:B------:R-:W3:Y:S04]  /*2020*/  LDS R28, [R58+0x20] ;  /* 0x000020003a1c7984 */ /* 0x000ee80000000800 */
[----:B------:R-:W3:Y:S01]  /*2030*/  LDS R51, [R58] ;  /* 0x000000003a337984 */ /* 0x000ee20000000800 */
[C---:B0-----:R-:W-:Y:S01]  /*2040*/  FFMA R27, R59.reuse, R36, R27 ;  /* 0x000000243b1b7223 */ /* 0x041fe2000000001b */
[----:B-1----:R-:W-:-:S02]  /*2050*/  FFMA R21, R59, R35, R21 ;  /* 0x000000233b157223 */ /* 0x002fc40000000015 */
[----:B------:R-:W-:Y:S01]  /*2060*/  LDS R50, [R60] ;  /* 0x000000003c327984 */ /* 0x000fe20000000800 */
[----:B--2---:R-:W-:-:S03]  /*2070*/  FFMA R20, R59, R34, R20 ;  /* 0x000000223b147223 */ /* 0x004fc60000000014 */
[----:B------:R-:W-:Y:S01]  /*2080*/  LDS R49, [R60+0x40] ;  /* 0x000040003c317984 */ /* 0x000fe20000000800 */
[----:B----4-:R-:W-:Y:S01]  /*2090*/  FFMA R19, R59, R33, R19 ;  /* 0x000000213b137223 */ /* 0x010fe20000000013 */
[----:B------:R-:W-:Y:S01]  /*20a0*/  LEA R59, R0, UR9, 0x2 ;  /* 0x00000009003b7c11 */ /* 0x000fe2000f8e10ff */
[C---:B-----5:R-:W-:Y:S01]  /*20b0*/  FFMA R40, R57.reuse, R36, R40 ;  /* 0x0000002439287223 */ /* 0x060fe20000000028 */
[C---:B------:R-:W-:Y:S01]  /*20c0*/  FFMA R39, R57.reuse, R35, R39 ;  /* 0x0000002339277223 */ /* 0x040fe20000000027 */
[C---:B------:R-:W-:Y:S01]  /*20d0*/  FFMA R23, R57.reuse, R34, R23 ;  /* 0x0000002239177223 */ /* 0x040fe20000000017 */
[----:B------:R-:W-:Y:S01]  /*20e0*/  FFMA R22, R57, R33, R22 ;  /* 0x0000002139167223 */ /* 0x000fe20000000016 */
[C---:B------:R-:W-:Y:S01]  /*20f0*/  FFMA R44, R56.reuse, R36, R44 ;  /* 0x00000024382c7223 */ /* 0x040fe2000000002c */
[C---:B------:R-:W-:Y:S01]  /*2100*/  FFMA R43, R56.reuse, R35, R43 ;  /* 0x00000023382b7223 */ /* 0x040fe2000000002b */
[C---:B------:R-:W-:Y:S01]  /*2110*/  FFMA R42, R56.reuse, R34, R42 ;  /* 0x00000022382a7223 */ /* 0x040fe2000000002a */
[----:B------:R-:W-:Y:S01]  /*2120*/  FFMA R41, R56, R33, R41 ;  /* 0x0000002138297223 */ /* 0x000fe20000000029 */
[C---:B---3--:R-:W-:Y:S01]  /*2130*/  FFMA R24, R55.reuse, R36, R24 ;  /* 0x0000002437187223 */ /* 0x048fe20000000018 */
[C---:B------:R-:W-:Y:S01]  /*2140*/  FFMA R14, R55.reuse, R35, R14 ;  /* 0x00000023370e7223 */ /* 0x040fe2000000000e */
[C---:B------:R-:W-:Y:S01]  /*2150*/  FFMA R13, R55.reuse, R34, R13 ;  /* 0x00000022370d7223 */ /* 0x040fe2000000000d */
[----:B------:R-:W-:Y:S01]  /*2160*/  FFMA R12, R55, R33, R12 ;  /* 0x00000021370c7223 */ /* 0x000fe2000000000c */
[C---:B------:R-:W-:Y:S01]  /*2170*/  FFMA R11, R54.reuse, R36, R11 ;  /* 0x00000024360b7223 */ /* 0x040fe2000000000b */
        /* <DEDUP_REMOVED lines=12> */
[----:B------:R-:W0:Y:S01]  /*2240*/  LDS R58, [R59+0x80] ;  /* 0x000080003b3a7984 */ /* 0x000e220000000800 */
[C---:B------:R-:W-:Y:S01]  /*2250*/  FFMA R35, R51.reuse, R35, R32 ;  /* 0x0000002333237223 */ /* 0x040fe20000000020 */
[C---:B------:R-:W-:Y:S01]  /*2260*/  FFMA R34, R51.reuse, R34, R52 ;  /* 0x0000002233227223 */ /* 0x040fe20000000034 */
[----:B------:R-:W-:Y:S01]  /*2270*/  FFMA R33, R51, R33, R38 ;  /* 0x0000002133217223 */ /* 0x000fe20000000026 */
[----:B------:R-:W1:Y:S04]  /*2280*/  LDS R31, [R60+0x80] ;  /* 0x000080003c1f7984 */ /* 0x000e680000000800 */
[----:B------:R-:W2:Y:S04]  /*2290*/  LDS R28, [R60+0xc0] ;  /* 0x0000c0003c1c7984 */ /* 0x000ea80000000800 */
[----:B------:R-:W3:Y:S04]  /*22a0*/  LDS R57, [R59+0x60] ;  /* 0x000060003b397984 */ /* 0x000ee80000000800 */
[----:B------:R-:W4:Y:S04]  /*22b0*/  LDS R56, [R59+0x40] ;  /* 0x000040003b387984 */ /* 0x000f280000000800 */
[----:B------:R-:W5:Y:S04]  /*22c0*/  LDS R55, [R59+0xc0] ;  /* 0x0000c0003b377984 */ /* 0x000f680000000800 */
[----:B------:R-:W5:Y:S04]  /*22d0*/  LDS R54, [R59+0xa0] ;  /* 0x0000a0003b367984 */ /* 0x000f680000000800 */
[----:B------:R-:W5:Y:S04]  /*22e0*/  LDS R53, [R59+0xe0] ;  /* 0x0000e0003b357984 */ /* 0x000f680000000800 */
[----:B------:R-:W5:Y:S04]  /*22f0*/  LDS R37, [R59+0x20] ;  /* 0x000020003b257984 */ /* 0x000f680000000800 */
[----:B------:R-:W5:Y:S01]  /*2300*/  LDS R32, [R59] ;  /* 0x000000003b207984 */ /* 0x000f620000000800 */
[C---:B0-----:R-:W-:Y:S01]  /*2310*/  FFMA R27, R58.reuse, R50, R27 ;  /* 0x000000323a1b7223 */ /* 0x041fe2000000001b */
[C---:B------:R-:W-:Y:S01]  /*2320*/  FFMA R21, R58.reuse, R49, R21 ;  /* 0x000000313a157223 */ /* 0x040fe20000000015 */
[C---:B-1----:R-:W-:Y:S01]  /*2330*/  FFMA R20, R58.reuse, R31, R20 ;  /* 0x0000001f3a147223 */ /* 0x042fe20000000014 */
[----:B--2---:R-:W-:Y:S01]  /*2340*/  FFMA R19, R58, R28, R19 ;  /* 0x0000001c3a137223 */ /* 0x004fe20000000013 */
[C---:B---3--:R-:W-:Y:S01]  /*2350*/  FFMA R40, R57.reuse, R50, R40 ;  /* 0x0000003239287223 */ /* 0x048fe20000000028 */
[C---:B------:R-:W-:Y:S01]  /*2360*/  FFMA R39, R57.reuse, R49, R39 ;  /* 0x0000003139277223 */ /* 0x040fe20000000027 */
[C---:B------:R-:W-:Y:S01]  /*2370*/  FFMA R23, R57.reuse, R31, R23 ;  /* 0x0000001f39177223 */ /* 0x040fe20000000017 */
[----:B------:R-:W-:Y:S01]  /*2380*/  FFMA R22, R57, R28, R22 ;  /* 0x0000001c39167223 */ /* 0x000fe20000000016 */
[C---:B----4-:R-:W-:Y:S01]  /*2390*/  FFMA R44, R56.reuse, R50, R44 ;  /* 0x00000032382c7223 */ /* 0x050fe2000000002c */
[C---:B------:R-:W-:Y:S01]  /*23a0*/  FFMA R43, R56.reuse, R49, R43 ;  /* 0x00000031382b7223 */ /* 0x040fe2000000002b */
[C---:B------:R-:W-:Y:S01]  /*23b0*/  FFMA R42, R56.reuse, R31, R42 ;  /* 0x0000001f382a7223 */ /* 0x040fe2000000002a */
[----:B------:R-:W-:Y:S01]  /*23c0*/  FFMA R41, R56, R28, R41 ;  /* 0x0000001c38297223 */ /* 0x000fe20000000029 */
        /* <DEDUP_REMOVED lines=20> */
[----:B------:R-:W-:Y:S06]  /*2510*/  BRA.U !UP1, `(.L_x_15) ;  /* 0xfffffff109e47547 */ /* 0x000fec000b83ffff */
.L_x_14:
[----:B------:R-:W-:-:S04]  /*2520*/  UIADD3 UR7, UPT, UPT, UR11, -UR6, URZ ;  /* 0x800000060b077290 */ /* 0x000fc8000fffe0ff */
[----:B------:R-:W-:-:S09]  /*2530*/  UISETP.GT.AND UP1, UPT, UR7, 0x1, UPT ;  /* 0x000000010700788c */ /* 0x000fd2000bf24270 */
[----:B------:R-:W-:Y:S05]  /*2540*/  BRA.U !UP1, `(.L_x_16) ;  /* 0x0000000509b47547 */ /* 0x000fea000b800000 */
[----:B------:R-:W0:Y:S01]  /*2550*/  S2UR UR9, SR_CgaCtaId ;  /* 0x00000000000979c3 */ /* 0x000e220000008800 */
[----:B------:R-:W-:Y:S01]  /*2560*/  UMOV UR7, 0x400 ;  /* 0x0000040000077882 */ /* 0x000fe20000000000 */
[----:B------:R-:W-:Y:S02]  /*2570*/  UPLOP3.LUT UP0, UPT, UPT, UPT, UPT, 0x40, 0x4 ;  /* 0x000000000004789c */ /* 0x000fe40003f0e870 */
[----:B------:R-:W-:Y:S02]  /*2580*/  UIADD3 UR8, UPT, UPT, UR7, 0x1000, URZ ;  /* 0x0000100007087890 */ /* 0x000fe4000fffe0ff */
[----:B0-----:R-:W-:Y:S02]  /*2590*/  ULEA UR10, UR9, UR7, 0x18 ;  /* 0x00000007090a7291 */ /* 0x001fe4000f8ec0ff */
[----:B------:R-:W-:Y:S02]  /*25a0*/  ULEA UR7, UR9, UR8, 0x18 ;  /* 0x0000000809077291 */ /* 0x000fe4000f8ec0ff */
[----:B------:R-:W-:-:S02]  /*25b0*/  ULEA UR8, UR6, UR10, 0x8 ;  /* 0x0000000a06087291 */ /* 0x000fc4000f8e40ff */
[----:B------:R-:W-:-:S04]  /*25c0*/  ULEA UR7, UR6, UR7, 0x8 ;  /* 0x0000000706077291 */ /* 0x000fc8000f8e40ff */
[----:B------:R-:W-:Y:S01]  /*25d0*/  LEA R56, R2, UR8, 0x2 ;  /* 0x0000000802387c11 */ /* 0x000fe2000f8e10ff */
[----:B------:R-:W0:Y:S01]  /*25e0*/  S2UR UR10, SR_CgaCtaId ;  /* 0x00000000000a79c3 */ /* 0x000e220000008800 */
[----:B------:R-:W-:Y:S01]  /*25f0*/  LEA R54, R0, UR7, 0x2 ;  /* 0x0000000700367c11 */ /* 0x000fe2000f8e10ff */
[----:B------:R-:W-:Y:S01]  /*2600*/  UMOV UR8, 0x400 ;  /* 0x0000040000087882 */ /* 0x000fe20000000000 */
[----:B------:R-:W-:Y:S01]  /*2610*/  UIADD3 UR7, UPT, UPT, UR6, 0x1, URZ ;  /* 0x0000000106077890 */ /* 0x000fe2000fffe0ff */
[----:B-1----:R-:W-:Y:S01]  /*2620*/  LDS R51, [R56] ;  /* 0x0000000038337984 */ /* 0x002fe20000000800 */
[----:B------:R-:W-:Y:S02]  /*2630*/  UIADD3 UR9, UPT, UPT, UR8, 0x1000, URZ ;  /* 0x0000100008097890 */ /* 0x000fe4000fffe0ff */
[----:B------:R-:W-:Y:S01]  /*2640*/  UIADD3 UR6, UPT, UPT, UR6, 0x2, URZ ;  /* 0x0000000206067890 */ /* 0x000fe2000fffe0ff */
[----:B------:R-:W1:Y:S04]  /*2650*/  LDS R52, [R54+0x80] ;  /* 0x0000800036347984 */ /* 0x000e680000000800 */
[----:B------:R-:W2:Y:S04]  /*2660*/  LDS R38, [R56+0x40] ;  /* 0x0000400038267984 */ /* 0x000ea80000000800 */
[----:B------:R-:W3:Y:S04]  /*2670*/  LDS R36, [R56+0x80] ;  /* 0x0000800038247984 */ /* 0x000ee80000000800 */
[----:B------:R-:W4:Y:S04]  /*2680*/  LDS R37, [R56+0xc0] ;  /* 0x0000c00038257984 */ /* 0x000f280000000800 */
[----:B------:R-:W5:Y:S01]  /*2690*/  LDS R55, [R54+0x60] ;  /* 0x0000600036377984 */ /* 0x000f620000000800 */
[----:B0-----:R-:W-:-:S02]  /*26a0*/  ULEA UR8, UR10, UR8, 0x18 ;  /* 0x000000080a087291 */ /* 0x001fc4000f8ec0ff */
[----:B------:R-:W-:Y:S01]  /*26b0*/  ULEA UR9, UR10, UR9, 0x18 ;  /* 0x000000090a097291 */ /* 0x000fe2000f8ec0ff */
[----:B------:R-:W0:Y:S01]  /*26c0*/  LDS R53, [R54+0x40] ;  /* 0x0000400036357984 */ /* 0x000e220000000800 */
[----:B------:R-:W-:Y:S02]  /*26d0*/  ULEA UR8, UR7, UR8, 0x8 ;  /* 0x0000000807087291 */ /* 0x000fe4000f8e40ff */
[----:B------:R-:W-:Y:S01]  /*26e0*/  ULEA UR7, UR7, UR9, 0x8 ;  /* 0x0000000907077291 */ /* 0x000fe2000f8e40ff */
[----:B------:R-:W0:Y:S03]  /*26f0*/  LDS R35, [R54+0xc0] ;  /* 0x0000c00036237984 */ /* 0x000e260000000800 */
[----:B------:R-:W-:Y:S01]  /*2700*/  LEA R60, R2, UR8, 0x2 ;  /* 0x00000008023c7c11 */ /* 0x000fe2000f8e10ff */
[----:B------:R-:W0:Y:S01]  /*2710*/  LDS R34, [R54+0xa0] ;  /* 0x0000a00036227984 */ /* 0x000e220000000800 */
[----:B------:R-:W-:-:S03]  /*2720*/  LEA R59, R0, UR7, 0x2 ;  /* 0x00000007003b7c11 */ /* 0x000fc6000f8e10ff */
[----:B------:R-:W0:Y:S04]  /*2730*/  LDS R33, [R54+0xe0] ;  /* 0x0000e00036217984 */ /* 0x000e280000000800 */
[----:B------:R-:W0:Y:S01]  /*2740*/  LDS R32, [R54+0x20] ;  /* 0x0000200036207984 */ /* 0x000e220000000800 */
[----:B-1----:R-:W-:-:S03]  /*2750*/  FFMA R27, R52, R51, R27 ;  /* 0x00000033341b7223 */ /* 0x002fc6000000001b */
[----:B------:R-:W-:Y:S01]  /*2760*/  LDS R58, [R59+0x80] ;  /* 0x000080003b3a7984 */ /* 0x000fe20000000800 */
[----:B--2---:R-:W-:-:S03]  /*2770*/  FFMA R21, R52, R38, R21 ;  /* 0x0000002634157223 */ /* 0x004fc60000000015 */
[----:B------:R-:W-:Y:S01]  /*2780*/  LDS R57, [R59+0x60] ;  /* 0x000060003b397984 */ /* 0x000fe20000000800 */
[----:B---3--:R-:W-:-:S03]  /*2790*/  FFMA R20, R52, R36, R20 ;  /* 0x0000002434147223 */ /* 0x008fc60000000014 */
[----:B------:R-:W-:Y:S01]  /*27a0*/  LDS R56, [R59+0x40] ;  /* 0x000040003b387984 */ /* 0x000fe20000000800 */
[----:B----4-:R-:W-:-:S03]  /*27b0*/  FFMA R19, R52, R37, R19 ;  /* 0x0000002534137223 */ /* 0x010fc60000000013 */
[----:B------:R-:W1:Y:S01]  /*27c0*/  LDS R52, [R54] ;  /* 0x0000000036347984 */ /* 0x000e620000000800 */
[C---:B-----5:R-:W-:Y:S01]  /*27d0*/  FFMA R40, R55.reuse, R51, R40 ;  /* 0x0000003337287223 */ /* 0x060fe20000000028 */
[C---:B------:R-:W-:Y:S01]  /*27e0*/  FFMA R39, R55.reuse, R38, R39 ;  /* 0x0000002637277223 */ /* 0x040fe20000000027 */
[C---:B------:R-:W-:Y:S01]  /*27f0*/  FFMA R23, R55.reuse, R36, R23 ;  /* 0x0000002437177223 */ /* 0x040fe20000000017 */
[----:B------:R-:W-:Y:S01]  /*2800*/  FFMA R22, R55, R37, R22 ;  /* 0x0000002537167223 */ /* 0x000fe20000000016 */
[C---:B0-----:R-:W-:Y:S01]  /*2810*/  FFMA R44, R53.reuse, R51, R44 ;  /* 0x00000033352c7223 */ /* 0x041fe2000000002c */
        /* <DEDUP_REMOVED lines=19> */
[----:B------:R-:W0:Y:S04]  /*2950*/  LDS R35, [R60] ;  /* 0x000000003c237984 */ /* 0x000e280000000800 */
[----:B------:R-:W2:Y:S04]  /*2960*/  LDS R34, [R60+0x40] ;  /* 0x000040003c227984 */ /* 0x000ea80000000800 */
[----:B------:R-:W3:Y:S04]  /*2970*/  LDS R33, [R60+0x80] ;  /* 0x000080003c217984 */ /* 0x000ee80000000800 */
[----:B------:R-:W4:Y:S01]  /*2980*/  LDS R32, [R60+0xc0] ;  /* 0x0000c0003c207984 */ /* 0x000f220000000800 */
[C---:B-1----:R-:W-:Y:S01]  /*2990*/  FFMA R50, R52.reuse, R51, R50 ;  /* 0x0000003334327223 */ /* 0x042fe20000000032 */
[----:B------:R-:W-:-:S02]  /*29a0*/  FFMA R49, R52, R38, R49 ;  /* 0x0000002634317223 */ /* 0x000fc40000000031 */
[----:B------:R-:W1:Y:S01]  /*29b0*/  LDS R55, [R59+0xc0] ;  /* 0x0000c0003b377984 */ /* 0x000e620000000800 */
[C---:B------:R-:W-:Y:S01]  /*29c0*/  FFMA R31, R52.reuse, R36, R31 ;  /* 0x00000024341f7223 */ /* 0x040fe2000000001f */
[----:B------:R-:W-:Y:S02]  /*29d0*/  FFMA R28, R52, R37, R28 ;  /* 0x00000025341c7223 */ /* 0x000fe4000000001c */
[----:B------:R-:W5:Y:S04]  /*29e0*/  LDS R54, [R59+0xa0] ;  /* 0x0000a0003b367984 */ /* 0x000f680000000800 */
[----:B------:R-:W5:Y:S04]  /*29f0*/  LDS R53, [R59+0xe0] ;  /* 0x0000e0003b357984 */ /* 0x000f680000000800 */
[----:B------:R-:W5:Y:S04]  /*2a00*/  LDS R51, [R59+0x20] ;  /* 0x000020003b337984 */ /* 0x000f680000000800 */
[----:B------:R-:W5:Y:S01]  /*2a10*/  LDS R38, [R59] ;  /* 0x000000003b267984 */ /* 0x000f620000000800 */
[-C--:B0-----:R-:W-:Y:S01]  /*2a20*/  FFMA R27, R58, R35.reuse, R27 ;  /* 0x000000233a1b7223 */ /* 0x081fe2000000001b */
[CC--:B------:R-:W-:Y:S01]  /*2a30*/  FFMA R40, R57.reuse, R35.reuse, R40 ;  /* 0x0000002339287223 */ /* 0x0c0fe20000000028 */
[----:B------:R-:W-:Y:S01]  /*2a40*/  FFMA R44, R56, R35, R44 ;  /* 0x00000023382c7223 */ /* 0x000fe2000000002c */
[-C--:B--2---:R-:W-:Y:S01]  /*2a50*/  FFMA R21, R58, R34.reuse, R21 ;  /* 0x000000223a157223 */ /* 0x084fe20000000015 */
[CC--:B------:R-:W-:Y:S01]  /*2a60*/  FFMA R39, R57.reuse, R34.reuse, R39 ;  /* 0x0000002239277223 */ /* 0x0c0fe20000000027 */
[----:B------:R-:W-:Y:S01]  /*2a70*/  FFMA R43, R56, R34, R43 ;  /* 0x00000022382b7223 */ /* 0x000fe2000000002b */
[-C--:B---3--:R-:W-:Y:S01]  /*2a80*/  FFMA R20, R58, R33.reuse, R20 ;  /* 0x000000213a147223 */ /* 0x088fe20000000014 */
[CC--:B------:R-:W-:Y:S01]  /*2a90*/  FFMA R23, R57.reuse, R33.reuse, R23 ;  /* 0x0000002139177223 */ /* 0x0c0fe20000000017 */
[----:B------:R-:W-:Y:S01]  /*2aa0*/  FFMA R42, R56, R33, R42 ;  /* 0x00000021382a7223 */ /* 0x000fe2000000002a */
[-C--:B----4-:R-:W-:Y:S01]  /*2ab0*/  FFMA R19, R58, R32.reuse, R19 ;  /* 0x000000203a137223 */ /* 0x090fe20000000013 */
[-C--:B------:R-:W-:Y:S01]  /*2ac0*/  FFMA R22, R57, R32.reuse, R22 ;  /* 0x0000002039167223 */ /* 0x080fe20000000016 */
[----:B------:R-:W-:Y:S01]  /*2ad0*/  FFMA R41, R56, R32, R41 ;  /* 0x0000002038297223 */ /* 0x000fe20000000029 */
[C---:B-1----:R-:W-:Y:S01]  /*2ae0*/  FFMA R24, R55.reuse, R35, R24 ;  /* 0x0000002337187223 */ /* 0x042fe20000000018 */
        /* <DEDUP_REMOVED lines=18> */
[----:B------:R-:W-:-:S07]  /*2c10*/  FFMA R28, R38, R32, R28 ;  /* 0x00000020261c7223 */ /* 0x000fce000000001c */
.L_x_16:
[----:B------:R-:W-:-:S09]  /*2c20*/  UISETP.NE.OR UP0, UPT, UR6, UR11, UP0 ;  /* 0x0000000b0600728c */ /* 0x000fd20008705670 */
[----:B------:R-:W-:Y:S05]  /*2c30*/  BRA.U !UP0, `(.L_x_12) ;  /* 0x0000000108e07547 */ /* 0x000fea000b800000 */
.L_x_13:
[----:B------:R-:W0:Y:S01]  /*2c40*/  S2UR UR9, SR_CgaCtaId ;  /* 0x00000000000979c3 */ /* 0x000e220000008800 */
[----:B------:R-:W-:Y:S02]  /*2c50*/  UMOV UR7, 0x400 ;  /* 0x0000040000077882 */ /* 0x000fe40000000000 */
[----:B------:R-:W-:Y:S02]  /*2c60*/  UIADD3 UR8, UPT, UPT, UR7, 0x1000, URZ ;  /* 0x0000100007087890 */ /* 0x000fe4000fffe0ff */
[----:B0-----:R-:W-:Y:S02]  /*2c70*/  ULEA UR7, UR9, UR7, 0x18 ;  /* 0x0000000709077291 */ /* 0x001fe4000f8ec0ff */
[----:B------:R-:W-:-:S12]  /*2c80*/  ULEA UR8, UR9, UR8, 0x18 ;  /* 0x0000000809087291 */ /* 0x000fd8000f8ec0ff */
.L_x_17:
[----:B------:R-:W-:Y:S02]  /*2c90*/  ULEA UR9, UR6, UR8, 0x8 ;  /* 0x0000000806097291 */ /* 0x000fe4000f8e40ff */
[----:B------:R-:W-:Y:S02]  /*2ca0*/  ULEA UR10, UR6, UR7, 0x8 ;  /* 0x00000007060a7291 */ /* 0x000fe4000f8e40ff */
[----:B------:R-:W-:Y:S02]  /*2cb0*/  UIADD3 UR6, UPT, UPT, UR6, 0x1, URZ ;  /* 0x0000000106067890 */ /* 0x000fe4000fffe0ff */
[----:B------:R-:W-:Y:S02]  /*2cc0*/  LEA R56, R0, UR9, 0x2 ;  /* 0x0000000900387c11 */ /* 0x000fe4000f8e10ff */
[----:B------:R-:W-:Y:S01]  /*2cd0*/  LEA R57, R2, UR10, 0x2 ;  /* 0x0000000a02397c11 */ /* 0x000fe2000f8e10ff */
[----:B------:R-:W-:Y:S02]  /*2ce0*/  UISETP.NE.AND UP0, UPT, UR6, UR11, UPT ;  /* 0x0000000b0600728c */ /* 0x000fe4000bf05270 */
[----:B------:R-:W-:Y:S04]  /*2cf0*/  LDS R36, [R56+0x80] ;  /* 0x0000800038247984 */ /* 0x000fe80000000800 */
[----:B------:R-:W0:Y:S04]  /*2d00*/  LDS R38, [R57] ;  /* 0x0000000039267984 */ /* 0x000e280000000800 */
[----:B------:R-:W2:Y:S04]  /*2d10*/  LDS R52, [R57+0x40] ;  /* 0x0000400039347984 */ /* 0x000ea80000000800 */
[----:B------:R-:W3:Y:S04]  /*2d20*/  LDS R54, [R57+0x80] ;  /* 0x0000800039367984 */ /* 0x000ee80000000800 */
[----:B------:R-:W4:Y:S04]  /*2d30*/  LDS R55, [R57+0xc0] ;  /* 0x0000c00039377984 */ /* 0x000f280000000800 */
[----:B------:R-:W5:Y:S04]  /*2d40*/  LDS R35, [R56+0x60] ;  /* 0x0000600038237984 */ /* 0x000f680000000800 */
[----:B------:R-:W5:Y:S04]  /*2d50*/  LDS R37, [R56+0x40] ;  /* 0x0000400038257984 */ /* 0x000f680000000800 */
[----:B------:R-:W5:Y:S04]  /*2d60*/  LDS R33, [R56+0xc0] ;  /* 0x0000c00038217984 */ /* 0x000f680000000800 */
[----:B-1----:R-:W1:Y:S04]  /*2d70*/  LDS R34, [R56+0xa0] ;  /* 0x0000a00038227984 */ /* 0x002e680000000800 */
[----:B------:R-:W1:Y:S04]  /*2d80*/  LDS R32, [R56+0xe0] ;  /* 0x0000e00038207984 */ /* 0x000e680000000800 */
[----:B------:R-:W1:Y:S04]  /*2d90*/  LDS R51, [R56+0x20] ;  /* 0x0000200038337984 */ /* 0x000e680000000800 */
[----:B------:R-:W1:Y:S01]  /*2da0*/  LDS R53, [R56] ;  /* 0x0000000038357984 */ /* 0x000e620000000800 */
[C---:B0-----:R-:W-:Y:S01]  /*2db0*/  FFMA R27, R36.reuse, R38, R27 ;  /* 0x00000026241b7223 */ /* 0x041fe2000000001b */
[C---:B--2---:R-:W-:Y:S01]  /*2dc0*/  FFMA R21, R36.reuse, R52, R21 ;  /* 0x0000003424157223 */ /* 0x044fe20000000015 */
[C---:B---3--:R-:W-:Y:S01]  /*2dd0*/  FFMA R20, R36.reuse, R54, R20 ;  /* 0x0000003624147223 */ /* 0x048fe20000000014 */
[-C--:B----4-:R-:W-:Y:S01]  /*2de0*/  FFMA R19, R36, R55.reuse, R19 ;  /* 0x0000003724137223 */ /* 0x090fe20000000013 */
[C---:B-----5:R-:W-:Y:S01]  /*2df0*/  FFMA R40, R35.reuse, R38, R40 ;  /* 0x0000002623287223 */ /* 0x060fe20000000028 */
[C---:B------:R-:W-:Y:S01]  /*2e00*/  FFMA R39, R35.reuse, R52, R39 ;  /* 0x0000003423277223 */ /* 0x040fe20000000027 */
[C---:B------:R-:W-:Y:S01]  /*2e10*/  FFMA R23, R35.reuse, R54, R23 ;  /* 0x0000003623177223 */ /* 0x040fe20000000017 */
[-C--:B------:R-:W-:Y:S01]  /*2e20*/  FFMA R22, R35, R55.reuse, R22 ;  /* 0x0000003723167223 */ /* 0x080fe20000000016 */
[C---:B------:R-:W-:Y:S01]  /*2e30*/  FFMA R44, R37.reuse, R38, R44 ;  /* 0x00000026252c7223 */ /* 0x040fe2000000002c */
[C---:B------:R-:W-:Y:S01]  /*2e40*/  FFMA R43, R37.reuse, R52, R43 ;  /* 0x00000034252b7223 */ /* 0x040fe2000000002b */
[C---:B------:R-:W-:Y:S01]  /*2e50*/  FFMA R42, R37.reuse, R54, R42 ;  /* 0x00000036252a7223 */ /* 0x040fe2000000002a */
[-C--:B------:R-:W-:Y:S01]  /*2e60*/  FFMA R41, R37, R55.reuse, R41 ;  /* 0x0000003725297223 */ /* 0x080fe20000000029 */
[C---:B------:R-:W-:Y:S01]  /*2e70*/  FFMA R24, R33.reuse, R38, R24 ;  /* 0x0000002621187223 */ /* 0x040fe20000000018 */
[C---:B------:R-:W-:Y:S01]  /*2e80*/  FFMA R14, R33.reuse, R52, R14 ;  /* 0x00000034210e7223 */ /* 0x040fe2000000000e */
[C---:B------:R-:W-:Y:S01]  /*2e90*/  FFMA R13, R33.reuse, R54, R13 ;  /* 0x00000036210d7223 */ /* 0x040fe2000000000d */
[-C--:B------:R-:W-:Y:S01]  /*2ea0*/  FFMA R12, R33, R55.reuse, R12 ;  /* 0x00000037210c7223 */ /* 0x080fe2000000000c */
[C---:B-1----:R-:W-:Y:S01]  /*2eb0*/  FFMA R11, R34.reuse, R38, R11 ;  /* 0x00000026220b7223 */ /* 0x042fe2000000000b */
        /* <DEDUP_REMOVED lines=14> */
[----:B------:R-:W-:Y:S01]  /*2fa0*/  FFMA R28, R53, R55, R28 ;  /* 0x00000037351c7223 */ /* 0x000fe2000000001c */
[----:B------:R-:W-:Y:S06]  /*2fb0*/  BRA.U UP0, `(.L_x_17) ;  /* 0xfffffffd00347547 */ /* 0x000fec000b83ffff */
.L_x_12:
[----:B------:R-:W3:Y:S01]  /*2fc0*/  LDCU UR6, c[0x0][0x3cc] ;  /* 0x00007980ff0677ac */ /* 0x000ee20008000800 */
[----:B------:R-:W-:-:S04]  /*2fd0*/  UIADD3 UR4, UPT, UPT, UR4, 0x10, URZ ;  /* 0x0000001004047890 */ /* 0x000fc8000fffe0ff */
[----:B---3--:R-:W-:Y:S01]  /*2fe0*/  UISETP.GE.AND UP0, UPT, UR4, UR6, UPT ;  /* 0x000000060400728c */ /* 0x008fe2000bf06270 */
[----:B------:R-:W-:Y:S08]  /*2ff0*/  BAR.SYNC.DEFER_BLOCKING 0x0 ;  /* 0x0000000000007b1d */ /* 0x000ff00000010000 */
[----:B------:R-:W-:Y:S05]  /*3000*/  BRA.U !UP0, `(.L_x_18) ;  /* 0xffffffd908287547 */ /* 0x000fea000b83ffff */
.L_x_0:
[----:B------:R-:W-:-:S04]  /*3010*/  ISETP.GE.AND P0, PT, R0, R30, PT ;  /* 0x0000001e0000720c */ /* 0x000fc80003f06270 */
[----:B------:R-:W-:-:S13]  /*3020*/  ISETP.GE.OR P0, PT, R2, R26, P0 ;  /* 0x0000001a0200720c */ /* 0x000fda0000706670 */
[----:B------:R-:W-:Y:S05]  /*3030*/  @P0 EXIT ;  /* 0x000000000000094d */ /* 0x000fea0003800000 */
[----:B------:R-:W3:Y:S01]  /*3040*/  LDC R2, c[0x0][0x3a4] ;  /* 0x0000e900ff027b82 */ /* 0x000ee20000000800 */
[----:B------:R-:W4:Y:S01]  /*3050*/  LDCU UR4, c[0x0][0x3c8] ;  /* 0x00007900ff0477ac */ /* 0x000f220008000800 */
[----:B---3--:R-:W-:Y:S02]  /*3060*/  SHF.R.S32.HI R5, RZ, 0x1f, R2 ;  /* 0x0000001fff057819 */ /* 0x008fe40000011402 */
[-C--:B------:R-:W-:Y:S02]  /*3070*/  IADD3 R0, PT, PT, -R3, R2.reuse, RZ ;  /* 0x0000000203007210 */ /* 0x080fe40007ffe1ff */
[----:B------:R-:W-:Y:S02]  /*3080*/  LEA.HI R5, R5, R2, RZ, 0x2 ;  /* 0x0000000205057211 */ /* 0x000fe400078f10ff */
[----:B------:R-:W-:Y:S02]  /*3090*/  ISETP.GT.AND P0, PT, R0, 0x3, PT ;  /* 0x000000030000780c */ /* 0x000fe40003f04270 */
[----:B------:R-:W-:-:S04]  /*30a0*/  LOP3.LUT R5, R5, 0xfffffffc, RZ, 0xc0, !PT ;  /* 0xfffffffc05057812 */ /* 0x000fc800078ec0ff */
[----:B------:R-:W-:-:S04]  /*30b0*/  IADD3 R5, PT, PT, -R5, R2, RZ ;  /* 0x0000000205057210 */ /* 0x000fc80007ffe1ff */
[----:B------:R-:W-:Y:S02]  /*30c0*/  SEL R38, R5, 0x4, !P0 ;  /* 0x0000000405267807 */ /* 0x000fe40004000000 */
[----:B------:R-:W-:Y:S02]  /*30d0*/  ISETP.GE.AND P0, PT, R0, 0x4, PT ;  /* 0x000000040000780c */ /* 0x000fe40003f06270 */
[----:B------:R-:W-:Y:S02]  /*30e0*/  ISETP.GE.AND P2, PT, R38, 0x2, PT ;  /* 0x000000022600780c */ /* 0x000fe40003f46270 */
[C---:B------:R-:W-:Y:S02]  /*30f0*/  VIMNMX R6, PT, PT, R29.reuse, R38, PT ;  /* 0x000000261d067248 */ /* 0x040fe40003fe0100 */
[----:B------:R-:W-:Y:S02]  /*3100*/  ISETP.LT.OR P4, PT, R29, 0x1, !P2 ;  /* 0x000000011d00780c */ /* 0x000fe40005781670 */
[----:B------:R-:W-:-:S02]  /*3110*/  ISETP.GE.AND P1, PT, R6, 0x1, PT ;  /* 0x000000010600780c */ /* 0x000fc40003f26270 */
[----:B------:R-:W-:Y:S02]  /*3120*/  ISETP.GE.AND P3, PT, R38, 0x3, PT ;  /* 0x000000032600780c */ /* 0x000fe40003f66270 */
[C---:B------:R-:W-:Y:S02]  /*3130*/  ISETP.LT.OR P5, PT, R29.reuse, 0x1, !P0 ;  /* 0x000000011d00780c */ /* 0x040fe400047a1670 */
[C---:B------:R-:W-:Y:S02]  /*3140*/  ISETP.LT.OR P6, PT, R29.reuse, 0x1, !P3 ;  /* 0x000000011d00780c */ /* 0x040fe40005fc1670 */
[----:B------:R-:W-:-:S03]  /*3150*/  VIMNMX R0, PT, PT, R29, R0, PT ;  /* 0x000000001d007248 */ /* 0x000fc60003fe0100 */
[----:B------:R-:W3:Y:S08]  /*3160*/  @!P4 LDC R26, c[0x0][0x3c4] ;  /* 0x0000f100ff1acb82 */ /* 0x000ef00000000800 */
[----:B012---:R-:W0:Y:S08]  /*3170*/  @P1 LDC.64 R34, c[0x0][0x380] ;  /* 0x0000e000ff221b82 */ /* 0x007e300000000a00 */
[----:B------:R-:W1:Y:S08]  /*3180*/  @!P4 LDC.64 R32, c[0x0][0x380] ;  /* 0x0000e000ff20cb82 */ /* 0x000e700000000a00 */
[----:B------:R-:W2:Y:S01]  /*3190*/  @!P6 LDC R30, c[0x0][0x3c4] ;  /* 0x0000f100ff1eeb82 */ /* 0x000ea20000000800 */
[----:B---3--:R-:W-:-:S07]  /*31a0*/  @!P4 IADD3 R37, PT, PT, R7, R26, RZ ;  /* 0x0000001a0725c210 */ /* 0x008fce0007ffe0ff */
[----:B------:R-:W3:Y:S01]  /*31b0*/  @!P5 LDC R36, c[0x0][0x3c4] ;  /* 0x0000f100ff24db82 */ /* 0x000ee20000000800 */
[----:B0-----:R-:W-:-:S05]  /*31c0*/  @P1 IMAD.WIDE R34, R7, 0x4, R34 ;  /* 0x0000000407221825 */ /* 0x001fca00078e0222 */
[----:B------:R4:W-:Y:S01]  /*31d0*/  @P1 STG.E desc[UR12][R34.64], R50 ;  /* 0x0000003222001986 */ /* 0x0009e2000c10190c */
[----:B------:R-:W-:Y:S01]  /*31e0*/  ISETP.GE.AND P1, PT, R38, 0x1, PT ;  /* 0x000000012600780c */ /* 0x000fe20003f26270 */
[----:B------:R-:W0:Y:S01]  /*31f0*/  @!P6 LDC.64 R4, c[0x0][0x380] ;  /* 0x0000e000ff04eb82 */ /* 0x000e220000000a00 */
[----:B-1----:R-:W-:-:S05]  /*3200*/  @!P4 IMAD.WIDE R32, R37, 0x4, R32 ;  /* 0x000000042520c825 */ /* 0x002fca00078e0220 */
[----:B------:R-:W-:Y:S01]  /*3210*/  @!P4 STG.E desc[UR12][R32.64], R49 ;  /* 0x000000312000c986 */ /* 0x000fe2000c10190c */
[----:B------:R-:W-:Y:S01]  /*3220*/  ISETP.LT.OR P4, PT, R29, 0x2, !P1 ;  /* 0x000000021d00780c */ /* 0x000fe20004f81670 */
[----:B------:R-:W1:Y:S01]  /*3230*/  @!P5 LDC.64 R2, c[0x0][0x380] ;  /* 0x0000e000ff02db82 */ /* 0x000e620000000a00 */
[----:B--2---:R-:W-:Y:S02]  /*3240*/  @!P6 LEA R37, R30, R7, 0x1 ;  /* 0x000000071e25e211 */ /* 0x004fe400078e08ff */
[----:B----4-:R-:W-:Y:S01]  /*3250*/  IADD3 R35, PT, PT, R7, UR4, RZ ;  /* 0x0000000407237c10 */ /* 0x010fe2000fffe0ff */
[----:B---3--:R-:W-:Y:S02]  /*3260*/  @!P5 IMAD R51, R36, 0x3, R7 ;  /* 0x000000032433d824 */ /* 0x008fe400078e0207 */
[----:B0-----:R-:W-:Y:S01]  /*3270*/  @!P6 IMAD.WIDE R4, R37, 0x4, R4 ;  /* 0x000000042504e825 */ /* 0x001fe200078e0204 */
[----:B------:R-:W-:-:S04]  /*3280*/  IADD3 R37, PT, PT, R35, UR4, RZ ;  /* 0x0000000423257c10 */ /* 0x000fc8000fffe0ff */
[----:B------:R0:W-:Y:S01]  /*3290*/  @!P6 STG.E desc[UR12][R4.64], R31 ;  /* 0x0000001f0400e986 */ /* 0x0001e2000c10190c */
[----:B------:R-:W-:Y:S01]  /*32a0*/  ISETP.GE.AND P6, PT, R6, 0x2, PT ;  /* 0x000000020600780c */ /* 0x000fe20003fc6270 */
[----:B-1----:R-:W-:-:S05]  /*32b0*/  @!P5 IMAD.WIDE R2, R51, 0x4, R2 ;  /* 0x000000043302d825 */ /* 0x002fca00078e0202 */
[----:B------:R1:W-:Y:S01]  /*32c0*/  @!P5 STG.E desc[UR12][R2.64], R28 ;  /* 0x0000001c0200d986 */ /* 0x0003e2000c10190c */
[----:B------:R-:W-:Y:S01]  /*32d0*/  ISETP.LT.OR P5, PT, R29, 0x2, !P3 ;  /* 0x000000021d00780c */ /* 0x000fe20005fa1670 */
[----:B0-----:R-:W0:Y:S08]  /*32e0*/  @!P4 LDC.64 R30, c[0x0][0x380] ;  /* 0x0000e000ff1ecb82 */ /* 0x001e300000000a00 */
[----:B------:R-:W2:Y:S08]  /*32f0*/  @P6 LDC R26, c[0x0][0x3c4] ;  /* 0x0000f100ff1a6b82 */ /* 0x000eb00000000800 */
[----:B------:R-:W3:Y:S08]  /*3300*/  @!P5 LDC R32, c[0x0][0x3c4] ;  /* 0x0000f100ff20db82 */ /* 0x000ef00000000800 */
[----:B------:R-:W4:Y:S01]  /*3310*/  @P6 LDC.64 R4, c[0x0][0x380] ;  /* 0x0000e000ff046b82 */ /* 0x000f220000000a00 */
[----:B0-----:R-:W-:-:S05]  /*3320*/  @!P4 IMAD.WIDE R30, R35, 0x4, R30 ;  /* 0x00000004231ec825 */ /* 0x001fca00078e021e */
[----:B------:R0:W-:Y:S01]  /*3330*/  @!P4 STG.E desc[UR12][R30.64], R48 ;  /* 0x000000301e00c986 */ /* 0x0001e2000c10190c */
[----:B------:R-:W-:Y:S01]  /*3340*/  ISETP.LT.OR P4, PT, R29, 0x2, !P0 ;  /* 0x000000021d00780c */ /* 0x000fe20004781670 */
[----:B-1----:R-:W1:Y:S01]  /*3350*/  @!P5 LDC.64 R2, c[0x0][0x380] ;  /* 0x0000e000ff02db82 */ /* 0x002e620000000a00 */
[----:B--2---:R-:W-:Y:S02]  /*3360*/  @P6 IADD3 R7, PT, PT, R35, R26, RZ ;  /* 0x0000001a23076210 */ /* 0x004fe40007ffe0ff */
[----:B---3--:R-:W-:-:S09]  /*3370*/  @!P5 LEA R33, R32, R35, 0x1 ;  /* 0x000000232021d211 */ /* 0x008fd200078e08ff */
[----:B------:R-:W2:Y:S01]  /*3380*/  @!P4 LDC R26, c[0x0][0x3c4] ;  /* 0x0000f100ff1acb82 */ /* 0x000ea20000000800 */
[----:B----4-:R-:W-:-:S07]  /*3390*/  @P6 IMAD.WIDE R4, R7, 0x4, R4 ;  /* 0x0000000407046825 */ /* 0x010fce00078e0204 */
[----:B0-----:R-:W0:Y:S01]  /*33a0*/  @!P4 LDC.64 R30, c[0x0][0x380] ;  /* 0x0000e000ff1ecb82 */ /* 0x001e220000000a00 */
[----:B------:R3:W-:Y:S01]  /*33b0*/  @P6 STG.E desc[UR12][R4.64], R47 ;  /* 0x0000002f04006986 */ /* 0x0007e2000c10190c */
[----:B------:R-:W-:Y:S01]  /*33c0*/  ISETP.LT.OR P6, PT, R29, 0x3, !P1 ;  /* 0x000000031d00780c */ /* 0x000fe20004fc1670 */
[----:B-1----:R-:W-:-:S05]  /*33d0*/  @!P5 IMAD.WIDE R2, R33, 0x4, R2 ;  /* 0x000000042102d825 */ /* 0x002fca00078e0202 */
[----:B------:R1:W-:Y:S01]  /*33e0*/  @!P5 STG.E desc[UR12][R2.64], R46 ;  /* 0x0000002e0200d986 */ /* 0x0003e2000c10190c */
[----:B------:R-:W-:-:S06]  /*33f0*/  ISETP.LT.OR P5, PT, R29, 0x3, !P2 ;  /* 0x000000031d00780c */ /* 0x000fcc00057a1670 */
[----:B---3--:R-:W3:Y:S01]  /*3400*/  @!P6 LDC.64 R4, c[0x0][0x380] ;  /* 0x0000e000ff04eb82 */ /* 0x008ee20000000a00 */
[----:B--2---:R-:W-:-:S07]  /*3410*/  @!P4 IMAD R7, R26, 0x3, R35 ;  /* 0x000000031a07c824 */ /* 0x004fce00078e0223 */
[----:B------:R-:W2:Y:S01]  /*3420*/  @!P5 LDC R28, c[0x0][0x3c4] ;  /* 0x0000f100ff1cdb82 */ /* 0x000ea20000000800 */
[----:B0-----:R-:W-:-:S05]  /*3430*/  @!P4 IMAD.WIDE R30, R7, 0x4, R30 ;  /* 0x00000004071ec825 */ /* 0x001fca00078e021e */
[----:B------:R0:W-:Y:S01]  /*3440*/  @!P4 STG.E desc[UR12][R30.64], R45 ;  /* 0x0000002d1e00c986 */ /* 0x0001e2000c10190c */
[----:B------:R-:W-:Y:S01]  /*3450*/  ISETP.GE.AND P4, PT, R6, 0x3, PT ;  /* 0x000000030600780c */ /* 0x000fe20003f86270 */
[----:B-1----:R-:W1:Y:S01]  /*3460*/  @!P5 LDC.64 R2, c[0x0][0x380] ;  /* 0x0000e000ff02db82 */ /* 0x002e620000000a00 */
[----:B---3--:R-:W-:-:S11]  /*3470*/  @!P6 IMAD.WIDE R6, R37, 0x4, R4 ;  /* 0x000000042506e825 */ /* 0x008fd600078e0204 */
[----:B------:R-:W0:Y:S01]  /*3480*/  @P4 LDC R26, c[0x0][0x3c4] ;  /* 0x0000f100ff1a4b82 */ /* 0x000e220000000800 */
[----:B------:R3:W-:Y:S01]  /*3490*/  @!P6 STG.E desc[UR12][R6.64], R44 ;  /* 0x0000002c0600e986 */ /* 0x0007e2000c10190c */
[----:B------:R-:W-:Y:S02]  /*34a0*/  ISETP.LT.OR P6, PT, R29, 0x3, !P0 ;  /* 0x000000031d00780c */ /* 0x000fe400047c1670 */
[----:B--2---:R-:W-:-:S04]  /*34b0*/  @!P5 IADD3 R35, PT, PT, R37, R28, RZ ;  /* 0x0000001c2523d210 */ /* 0x004fc80007ffe0ff */
[----:B------:R-:W2:Y:S01]  /*34c0*/  @P4 LDC.64 R32, c[0x0][0x380] ;  /* 0x0000e000ff204b82 */ /* 0x000ea20000000a00 */
[----:B-1----:R-:W-:-:S07]  /*34d0*/  @!P5 IMAD.WIDE R34, R35, 0x4, R2 ;  /* 0x000000042322d825 */ /* 0x002fce00078e0202 */
[----:B------:R-:W3:Y:S01]  /*34e0*/  @!P6 LDC R28, c[0x0][0x3c4] ;  /* 0x0000f100ff1ceb82 */ /* 0x000ee20000000800 */
[----:B------:R-:W-:Y:S01]  /*34f0*/  @!P5 STG.E desc[UR12][R34.64], R43 ;  /* 0x0000002b2200d986 */ /* 0x000fe2000c10190c */
[----:B------:R-:W-:-:S06]  /*3500*/  ISETP.LT.OR P5, PT, R29, 0x4, !P1 ;  /* 0x000000041d00780c */ /* 0x000fcc0004fa1670 */
[----:B------:R-:W1:Y:S01]  /*3510*/  @!P6 LDC.64 R4, c[0x0][0x380] ;  /* 0x0000e000ff04eb82 */ /* 0x000e620000000a00 */
[----:B0-----:R-:W-:-:S07]  /*3520*/  @P4 LEA R31, R26, R37, 0x1 ;  /* 0x000000251a1f4211 */ /* 0x001fce00078e08ff */
[----:B------:R-:W0:Y:S01]  /*3530*/  @!P5 LDC.64 R2, c[0x0][0x380] ;  /* 0x0000e000ff02db82 */ /* 0x000e220000000a00 */
[----:B--2---:R-:W-:-:S05]  /*3540*/  @P4 IMAD.WIDE R32, R31, 0x4, R32 ;  /* 0x000000041f204825 */ /* 0x004fca00078e0220 */
[----:B------:R2:W-:Y:S01]  /*3550*/  @P4 STG.E desc[UR12][R32.64], R42 ;  /* 0x0000002a20004986 */ /* 0x0005e2000c10190c */
[----:B------:R-:W-:Y:S01]  /*3560*/  ISETP.LT.OR P4, PT, R29, 0x4, !P2 ;  /* 0x000000041d00780c */ /* 0x000fe20005781670 */
[----:B---3--:R-:W-:Y:S01]  /*3570*/  @!P6 IMAD R7, R28, 0x3, R37 ;  /* 0x000000031c07e824 */ /* 0x008fe200078e0225 */
[----:B------:R-:W-:-:S03]  /*3580*/  IADD3 R37, PT, PT, R37, UR4, RZ ;  /* 0x0000000425257c10 */ /* 0x000fc6000fffe0ff */
[----:B-1----:R-:W-:-:S08]  /*3590*/  @!P6 IMAD.WIDE R6, R7, 0x4, R4 ;  /* 0x000000040706e825 */ /* 0x002fd000078e0204 */
[----:B------:R-:W1:Y:S01]  /*35a0*/  @!P4 LDC R26, c[0x0][0x3c4] ;  /* 0x0000f100ff1acb82 */ /* 0x000e620000000800 */
[----:B------:R1:W-:Y:S01]  /*35b0*/  @!P6 STG.E desc[UR12][R6.64], R41 ;  /* 0x000000290600e986 */ /* 0x0003e2000c10190c */
[----:B------:R-:W-:Y:S01]  /*35c0*/  ISETP.LT.OR P6, PT, R29, 0x4, !P3 ;  /* 0x000000041d00780c */ /* 0x000fe20005fc1670 */
[----:B0-----:R-:W-:-:S05]  /*35d0*/  @!P5 IMAD.WIDE R30, R37, 0x4, R2 ;  /* 0x00000004251ed825 */ /* 0x001fca00078e0202 */
[----:B--2---:R-:W0:Y:S01]  /*35e0*/  @!P4 LDC.64 R32, c[0x0][0x380] ;  /* 0x0000e000ff20cb82 */ /* 0x004e220000000a00 */
[----:B------:R2:W-:Y:S01]  /*35f0*/  @!P5 STG.E desc[UR12][R30.64], R40 ;  /* 0x000000281e00d986 */ /* 0x0005e2000c10190c */
[----:B------:R-:W-:-:S06]  /*3600*/  ISETP.GE.AND P5, PT, R0, 0x4, PT ;  /* 0x000000040000780c */ /* 0x000fcc0003fa6270 */
[----:B------:R-:W2:Y:S08]  /*3610*/  @!P6 LDC R0, c[0x0][0x3c4] ;  /* 0x0000f100ff00eb82 */ /* 0x000eb00000000800 */
[----:B------:R-:W3:Y:S01]  /*3620*/  @P5 LDC R28, c[0x0][0x3c4] ;  /* 0x0000f100ff1c5b82 */ /* 0x000ee20000000800 */
[----:B-1----:R-:W-:-:S07]  /*3630*/  @!P4 IADD3 R7, PT, PT, R37, R26, RZ ;  /* 0x0000001a2507c210 */ /* 0x002fce0007ffe0ff */
[----:B------:R-:W1:Y:S01]  /*3640*/  @!P6 LDC.64 R4, c[0x0][0x380] ;  /* 0x0000e000ff04eb82 */ /* 0x000e620000000a00 */
[----:B0-----:R-:W-:-:S05]  /*3650*/  @!P4 IMAD.WIDE R6, R7, 0x4, R32 ;  /* 0x000000040706c825 */ /* 0x001fca00078e0220 */
[----:B------:R0:W-:Y:S01]  /*3660*/  @!P4 STG.E desc[UR12][R6.64], R39 ;  /* 0x000000270600c986 */ /* 0x0001e2000c10190c */
[----:B------:R-:W-:Y:S01]  /*3670*/  ISETP.LT.OR P4, PT, R29, 0x5, !P1 ;  /* 0x000000051d00780c */ /* 0x000fe20004f81670 */
[----:B------:R-:W4:Y:S01]  /*3680*/  @P5 LDC.64 R2, c[0x0][0x380] ;  /* 0x0000e000ff025b82 */ /* 0x000f220000000a00 */
[----:B--2---:R-:W-:Y:S01]  /*3690*/  @!P6 LEA R31, R0, R37, 0x1 ;  /* 0x00000025001fe211 */ /* 0x004fe200078e08ff */
[----:B---3--:R-:W-:Y:S01]  /*36a0*/  @P5 IMAD R33, R28, 0x3, R37 ;  /* 0x000000031c215824 */ /* 0x008fe200078e0225 */
[----:B------:R-:W-:-:S03]  /*36b0*/  IADD3 R37, PT, PT, R37, UR4, RZ ;  /* 0x0000000425257c10 */ /* 0x000fc6000fffe0ff */
[----:B-1----:R-:W-:-:S06]  /*36c0*/  @!P6 IMAD.WIDE R4, R31, 0x4, R4 ;  /* 0x000000041f04e825 */ /* 0x002fcc00078e0204 */
[----:B------:R-:W0:Y:S01]  /*36d0*/  @!P4 LDC.64 R30, c[0x0][0x380] ;  /* 0x0000e000ff1ecb82 */ /* 0x000e220000000a00 */
[----:B------:R-:W-:Y:S01]  /*36e0*/  @!P6 STG.E desc[UR12][R4.64], R23 ;  /* 0x000000170400e986 */ /* 0x000fe2000c10190c */
[----:B------:R-:W-:Y:S01]  /*36f0*/  ISETP.LT.OR P6, PT, R29, 0x5, !P2 ;  /* 0x000000051d00780c */ /* 0x000fe200057c1670 */
[----:B----4-:R-:W-:-:S05]  /*3700*/  @P5 IMAD.WIDE R2, R33, 0x4, R2 ;  /* 0x0000000421025825 */ /* 0x010fca00078e0202 */
[----:B------:R1:W-:Y:S01]  /*3710*/  @P5 STG.E desc[UR12][R2.64], R22 ;  /* 0x0000001602005986 */ /* 0x0003e2000c10190c */
[----:B------:R-:W-:-:S06]  /*3720*/  ISETP.LT.OR P5, PT, R29, 0x5, !P3 ;  /* 0x000000051d00780c */ /* 0x000fcc0005fa1670 */
[----:B------:R-:W1:Y:S01]  /*3730*/  @!P6 LDC R0, c[0x0][0x3c4] ;  /* 0x0000f100ff00eb82 */ /* 0x000e620000000800 */
[----:B0-----:R-:W-:-:S07]  /*3740*/  @!P4 IMAD.WIDE R6, R37, 0x4, R30 ;  /* 0x000000042506c825 */ /* 0x001fce00078e021e */
[----:B------:R-:W0:Y:S01]  /*3750*/  @!P5 LDC R26, c[0x0][0x3c4] ;  /* 0x0000f100ff1adb82 */ /* 0x000e220000000800 */
[----:B------:R2:W-:Y:S01]  /*3760*/  @!P4 STG.E desc[UR12][R6.64], R27 ;  /* 0x0000001b0600c986 */ /* 0x0005e2000c10190c */
[----:B------:R-:W-:-:S06]  /*3770*/  ISETP.LT.OR P4, PT, R29, 0x5, !P0 ;  /* 0x000000051d00780c */ /* 0x000fcc0004781670 */
[----:B------:R-:W3:Y:S08]  /*3780*/  @!P6 LDC.64 R32, c[0x0][0x380] ;  /* 0x0000e000ff20eb82 */ /* 0x000ef00000000a00 */
[----:B------:R-:W4:Y:S01]  /*3790*/  @!P5 LDC.64 R34, c[0x0][0x380] ;  /* 0x0000e000ff22db82 */ /* 0x000f220000000a00 */
[----:B-1----:R-:W-:Y:S02]  /*37a0*/  @!P6 IADD3 R3, PT, PT, R37, R0, RZ ;  /* 0x000000002503e210 */ /* 0x002fe40007ffe0ff */
[----:B0-----:R-:W-:-:S05]  /*37b0*/  @!P5 LEA R5, R26, R37, 0x1 ;  /* 0x000000251a05d211 */ /* 0x001fca00078e08ff */
[----:B------:R-:W0:Y:S01]  /*37c0*/  @!P4 LDC R0, c[0x0][0x3c4] ;  /* 0x0000f100ff00cb82 */ /* 0x000e220000000800 */
[----:B---3--:R-:W-:-:S07]  /*37d0*/  @!P6 IMAD.WIDE R2, R3, 0x4, R32 ;  /* 0x000000040302e825 */ /* 0x008fce00078e0220 */
[----:B--2---:R-:W1:Y:S01]  /*37e0*/  @!P4 LDC.64 R6, c[0x0][0x380] ;  /* 0x0000e000ff06cb82 */ /* 0x004e620000000a00 */
[----:B------:R-:W-:Y:S01]  /*37f0*/  @!P6 STG.E desc[UR12][R2.64], R21 ;  /* 0x000000150200e986 */ /* 0x000fe2000c10190c */
[----:B------:R-:W-:Y:S01]  /*3800*/  ISETP.LT.OR P6, PT, R29, 0x6, !P2 ;  /* 0x000000061d00780c */ /* 0x000fe200057c1670 */
[----:B----4-:R-:W-:-:S05]  /*3810*/  @!P5 IMAD.WIDE R4, R5, 0x4, R34 ;  /* 0x000000040504d825 */ /* 0x010fca00078e0222 */
[----:B------:R2:W-:Y:S01]  /*3820*/  @!P5 STG.E desc[UR12][R4.64], R20 ;  /* 0x000000140400d986 */ /* 0x0005e2000c10190c */
[----:B------:R-:W-:Y:S01]  /*3830*/  ISETP.LT.OR P5, PT, R29, 0x6, !P1 ;  /* 0x000000061d00780c */ /* 0x000fe20004fa1670 */
[----:B0-----:R-:W-:Y:S01]  /*3840*/  @!P4 IMAD R31, R0, 0x3, R37 ;  /* 0x00000003001fc824 */ /* 0x001fe200078e0225 */
[----:B------:R-:W-:-:S04]  /*3850*/  IADD3 R37, PT, PT, R37, UR4, RZ ;  /* 0x0000000425257c10 */ /* 0x000fc8000fffe0ff */
[----:B------:R-:W2:Y:S01]  /*3860*/  @!P6 LDC R28, c[0x0][0x3c4] ;  /* 0x0000f100ff1ceb82 */ /* 0x000ea20000000800 */
[----:B-1----:R-:W-:-:S07]  /*3870*/  @!P4 IMAD.WIDE R6, R31, 0x4, R6 ;  /* 0x000000041f06c825 */ /* 0x002fce00078e0206 */
[----:B------:R-:W0:Y:S01]  /*3880*/  @!P5 LDC.64 R22, c[0x0][0x380] ;  /* 0x0000e000ff16db82 */ /* 0x000e220000000a00 */
[----:B------:R1:W-:Y:S01]  /*3890*/  @!P4 STG.E desc[UR12][R6.64], R19 ;  /* 0x000000130600c986 */ /* 0x0003e2000c10190c */
[----:B------:R-:W-:-:S06]  /*38a0*/  ISETP.LT.OR P4, PT, R29, 0x6, !P3 ;  /* 0x000000061d00780c */ /* 0x000fcc0005f81670 */
[----:B------:R-:W3:Y:S01]  /*38b0*/  @!P6 LDC.64 R26, c[0x0][0x380] ;  /* 0x0000e000ff1aeb82 */ /* 0x000ee20000000a00 */
[----:B--2---:R-:W-:-:S07]  /*38c0*/  @!P6 IADD3 R5, PT, PT, R37, R28, RZ ;  /* 0x0000001c2505e210 */ /* 0x004fce0007ffe0ff */
[----:B------:R-:W2:Y:S01]  /*38d0*/  @!P4 LDC R0, c[0x0][0x3c4] ;  /* 0x0000f100ff00cb82 */ /* 0x000ea20000000800 */
[----:B0-----:R-:W-:-:S07]  /*38e0*/  @!P5 IMAD.WIDE R2, R37, 0x4, R22 ;  /* 0x000000042502d825 */ /* 0x001fce00078e0216 */
[----:B-1----:R-:W0:Y:S01]  /*38f0*/  @!P4 LDC.64 R6, c[0x0][0x380] ;  /* 0x0000e000ff06cb82 */ /* 0x002e220000000a00 */
[----:B------:R1:W-:Y:S01]  /*3900*/  @!P5 STG.E desc[UR12][R2.64], R11 ;  /* 0x0000000b0200d986 */ /* 0x0003e2000c10190c */
[----:B------:R-:W-:Y:S01]  /*3910*/  ISETP.LT.OR P5, PT, R29, 0x6, !P0 ;  /* 0x000000061d00780c */ /* 0x000fe200047a1670 */
[----:B---3--:R-:W-:-:S05]  /*3920*/  @!P6 IMAD.WIDE R4, R5, 0x4, R26 ;  /* 0x000000040504e825 */ /* 0x008fca00078e021a */
[----:B------:R-:W-:Y:S01]  /*3930*/  @!P6 STG.E desc[UR12][R4.64], R18 ;  /* 0x000000120400e986 */ /* 0x000fe2000c10190c */
[----:B------:R-:W-:Y:S02]  /*3940*/  ISETP.LT.OR P6, PT, R29, 0x7, !P1 ;  /* 0x000000071d00780c */ /* 0x000fe40004fc1670 */
[----:B------:R-:W-:Y:S02]  /*3950*/  ISETP.LT.OR P1, PT, R25, 0x8, !P1 ;  /* 0x000000081900780c */ /* 0x000fe40004f21670 */
[----:B--2---:R-:W-:Y:S02]  /*3960*/  @!P4 LEA R19, R0, R37, 0x1 ;  /* 0x000000250013c211 */ /* 0x004fe400078e08ff */
[----:B------:R-:W2:Y:S01]  /*3970*/  @!P5 LDC R26, c[0x0][0x3c4] ;  /* 0x0000f100ff1adb82 */ /* 0x000ea20000000800 */
[----:B-1----:R-:W-:Y:S02]  /*3980*/  IADD3 R11, PT, PT, R37, UR4, RZ ;  /* 0x00000004250b7c10 */ /* 0x002fe4000fffe0ff */
[----:B0-----:R-:W-:-:S05]  /*3990*/  @!P4 IMAD.WIDE R6, R19, 0x4, R6 ;  /* 0x000000041306c825 */ /* 0x001fca00078e0206 */
[----:B------:R-:W0:Y:S01]  /*39a0*/  @!P5 LDC.64 R20, c[0x0][0x380] ;  /* 0x0000e000ff14db82 */ /* 0x000e220000000a00 */
[----:B------:R1:W-:Y:S01]  /*39b0*/  @!P4 STG.E desc[UR12][R6.64], R17 ;  /* 0x000000110600c986 */ /* 0x0003e2000c10190c */
[----:B------:R-:W-:Y:S02]  /*39c0*/  ISETP.LT.OR P4, PT, R29, 0x7, !P2 ;  /* 0x000000071d00780c */ /* 0x000fe40005781670 */
[----:B------:R-:W-:-:S04]  /*39d0*/  ISETP.LT.OR P2, PT, R25, 0x8, !P2 ;  /* 0x000000081900780c */ /* 0x000fc80005741670 */
[----:B------:R-:W3:Y:S01]  /*39e0*/  @!P6 LDC.64 R22, c[0x0][0x380] ;  /* 0x0000e000ff16eb82 */ /* 0x000ee20000000a00 */
[----:B--2---:R-:W-:-:S07]  /*39f0*/  @!P5 IMAD R3, R26, 0x3, R37 ;  /* 0x000000031a03d824 */ /* 0x004fce00078e0225 */
[----:B------:R-:W2:Y:S01]  /*3a00*/  @!P4 LDC R0, c[0x0][0x3c4] ;  /* 0x0000f100ff00cb82 */ /* 0x000ea20000000800 */
[----:B0-----:R-:W-:-:S07]  /*3a10*/  @!P5 IMAD.WIDE R2, R3, 0x4, R20 ;  /* 0x000000040302d825 */ /* 0x001fce00078e0214 */
[----:B-1----:R-:W0:Y:S01]  /*3a20*/  @!P4 LDC.64 R6, c[0x0][0x380] ;  /* 0x0000e000ff06cb82 */ /* 0x002e220000000a00 */
[----:B------:R-:W-:Y:S01]  /*3a30*/  @!P5 STG.E desc[UR12][R2.64], R16 ;  /* 0x000000100200d986 */ /* 0x000fe2000c10190c */
[----:B------:R-:W-:Y:S01]  /*3a40*/  ISETP.LT.OR P5, PT, R29, 0x7, !P3 ;  /* 0x000000071d00780c */ /* 0x000fe20005fa1670 */
[----:B---3--:R-:W-:Y:S01]  /*3a50*/  @!P6 IMAD.WIDE R4, R11, 0x4, R22 ;  /* 0x000000040b04e825 */ /* 0x008fe200078e0216 */
[----:B------:R-:W-:-:S04]  /*3a60*/  ISETP.LT.OR P3, PT, R25, 0x8, !P3 ;  /* 0x000000081900780c */ /* 0x000fc80005f61670 */
[----:B------:R-:W1:Y:S01]  /*3a70*/  @!P2 LDC R30, c[0x0][0x3c4] ;  /* 0x0000f100ff1eab82 */ /* 0x000e620000000800 */
[----:B------:R2:W-:Y:S01]  /*3a80*/  @!P6 STG.E desc[UR12][R4.64], R24 ;  /* 0x000000180400e986 */ /* 0x0005e2000c10190c */
[----:B------:R-:W-:Y:S02]  /*3a90*/  ISETP.LT.OR P6, PT, R29, 0x7, !P0 ;  /* 0x000000071d00780c */ /* 0x000fe400047c1670 */
[----:B------:R-:W-:-:S04]  /*3aa0*/  IADD3 R29, PT, PT, R11, UR4, RZ ;  /* 0x000000040b1d7c10 */ /* 0x000fc8000fffe0ff */
[----:B------:R-:W3:Y:S01]  /*3ab0*/  @!P1 LDC.64 R20, c[0x0][0x380] ;  /* 0x0000e000ff149b82 */ /* 0x000ee20000000a00 */
[----:B------:R-:W-:Y:S02]  /*3ac0*/  ISETP.LT.OR P0, PT, R25, 0x8, !P0 ;  /* 0x000000081900780c */ /* 0x000fe40004701670 */
[----:B--2---:R-:W-:-:S05]  /*3ad0*/  @!P4 IADD3 R5, PT, PT, R11, R0, RZ ;  /* 0x000000000b05c210 */ /* 0x004fca0007ffe0ff */
[----:B------:R-:W2:Y:S01]  /*3ae0*/  @!P5 LDC R26, c[0x0][0x3c4] ;  /* 0x0000f100ff1adb82 */ /* 0x000ea20000000800 */
[----:B0-----:R-:W-:-:S07]  /*3af0*/  @!P4 IMAD.WIDE R4, R5, 0x4, R6 ;  /* 0x000000040504c825 */ /* 0x001fce00078e0206 */
[----:B------:R-:W0:Y:S01]  /*3b00*/  @!P6 LDC R28, c[0x0][0x3c4] ;  /* 0x0000f100ff1ceb82 */ /* 0x000e220000000800 */
[----:B-1----:R-:W-:Y:S01]  /*3b10*/  @!P2 IADD3 R25, PT, PT, R29, R30, RZ ;  /* 0x0000001e1d19a210 */ /* 0x002fe20007ffe0ff */
[----:B------:R1:W-:Y:S06]  /*3b20*/  @!P4 STG.E desc[UR12][R4.64], R14 ;  /* 0x0000000e0400c986 */ /* 0x0003ec000c10190c */
[----:B------:R-:W4:Y:S08]  /*3b30*/  @!P3 LDC R32, c[0x0][0x3c4] ;  /* 0x0000f100ff20bb82 */ /* 0x000f300000000800 */
[----:B------:R-:W5:Y:S01]  /*3b40*/  @!P5 LDC.64 R16, c[0x0][0x380] ;  /* 0x0000e000ff10db82 */ /* 0x000f620000000a00 */
[----:B--2---:R-:W-:-:S07]  /*3b50*/  @!P5 LEA R7, R26, R11, 0x1 ;  /* 0x0000000b1a07d211 */ /* 0x004fce00078e08ff */
[----:B------:R-:W2:Y:S01]  /*3b60*/  @!P6 LDC.64 R18, c[0x0][0x380] ;  /* 0x0000e000ff12eb82 */ /* 0x000ea20000000a00 */
[----:B0-----:R-:W-:-:S07]  /*3b70*/  @!P6 IMAD R11, R28, 0x3, R11 ;  /* 0x000000031c0be824 */ /* 0x001fce00078e020b */
[----:B------:R-:W0:Y:S01]  /*3b80*/  @!P2 LDC.64 R22, c[0x0][0x380] ;  /* 0x0000e000ff16ab82 */ /* 0x000e220000000a00 */
[----:B----4-:R-:W-:-:S07]  /*3b90*/  @!P3 LEA R27, R32, R29, 0x1 ;  /* 0x0000001d201bb211 */ /* 0x010fce00078e08ff */
[----:B------:R-:W4:Y:S01]  /*3ba0*/  @!P3 LDC.64 R2, c[0x0][0x380] ;  /* 0x0000e000ff02bb82 */ /* 0x000f220000000a00 */
[----:B-----5:R-:W-:-:S05]  /*3bb0*/  @!P5 IMAD.WIDE R6, R7, 0x4, R16 ;  /* 0x000000040706d825 */ /* 0x020fca00078e0210 */
[----:B------:R1:W-:Y:S01]  /*3bc0*/  @!P5 STG.E desc[UR12][R6.64], R13 ;  /* 0x0000000d0600d986 */ /* 0x0003e2000c10190c */
[----:B--2---:R-:W-:-:S04]  /*3bd0*/  @!P6 IMAD.WIDE R16, R11, 0x4, R18 ;  /* 0x000000040b10e825 */ /* 0x004fc800078e0212 */
[----:B---3--:R-:W-:Y:S01]  /*3be0*/  @!P1 IMAD.WIDE R18, R29, 0x4, R20 ;  /* 0x000000041d129825 */ /* 0x008fe200078e0214 */
[----:B------:R1:W-:Y:S03]  /*3bf0*/  @!P6 STG.E desc[UR12][R16.64], R12 ;  /* 0x0000000c1000e986 */ /* 0x0003e6000c10190c */
[----:B0-----:R-:W-:Y:S01]  /*3c00*/  @!P2 IMAD.WIDE R20, R25, 0x4, R22 ;  /* 0x000000041914a825 */ /* 0x001fe200078e0216 */
[----:B------:R1:W-:Y:S04]  /*3c10*/  @!P1 STG.E desc[UR12][R18.64], R15 ;  /* 0x0000000f12009986 */ /* 0x0003e8000c10190c */
[----:B------:R1:W-:Y:S01]  /*3c20*/  @!P2 STG.E desc[UR12][R20.64], R10 ;  /* 0x0000000a1400a986 */ /* 0x0003e2000c10190c */
[----:B----4-:R-:W-:-:S05]  /*3c30*/  @!P3 IMAD.WIDE R2, R27, 0x4, R2 ;  /* 0x000000041b02b825 */ /* 0x010fca00078e0202 */
[----:B------:R1:W-:Y:S01]  /*3c40*/  @!P3 STG.E desc[UR12][R2.64], R9 ;  /* 0x000000090200b986 */ /* 0x0003e2000c10190c */
[----:B------:R-:W-:Y:S05]  /*3c50*/  @P0 EXIT ;  /* 0x000000000000094d */ /* 0x000fea0003800000 */
[----:B------:R-:W0:Y:S08]  /*3c60*/  LDC R0, c[0x0][0x3c4] ;  /* 0x0000f100ff007b82 */ /* 0x000e300000000800 */
[----:B-1----:R-:W1:Y:S01]  /*3c70*/  LDC.64 R2, c[0x0][0x380] ;  /* 0x0000e000ff027b82 */ /* 0x002e620000000a00 */
[----:B0-----:R-:W-:-:S04]  /*3c80*/  IMAD R5, R0, 0x3, R29 ;  /* 0x0000000300057824 */ /* 0x001fc800078e021d */
[----:B-1----:R-:W-:-:S05]  /*3c90*/  IMAD.WIDE R2, R5, 0x4, R2 ;  /* 0x0000000405027825 */ /* 0x002fca00078e0202 */
[----:B------:R-:W-:Y:S01]  /*3ca0*/  STG.E desc[UR12][R2.64], R8 ;  /* 0x0000000802007986 */ /* 0x000fe2000c10190c */
[----:B------:R-:W-:Y:S05]  /*3cb0*/  EXIT ;  /* 0x000000000000794d */ /* 0x000fea0003800000 */
.L_x_19:
[----:B------:R-:W-:-:S00]  /*3cc0*/  BRA `(.L_x_19) ;  /* 0xfffffffc00fc7947 */ /* 0x000fc0000383ffff */
[----:B------:R-:W-:-:S00]  /*3cd0*/  NOP ;  /* 0x0000000000007918 */ /* 0x000fc00000000000 */
        /* <DEDUP_REMOVED lines=10> */
.L_x_51:


//--------------------- .text._Z11kernel__3_1PfS_S_iiiiiiiiiiiiii --------------------------
	.section	.text._Z11kernel__3_1PfS_S_iiiiiiiiiiiiii,"ax",@progbits
	.align	128
        .global         _Z11kernel__3_1PfS_S_iiiiiiiiiiiiii
        .type           _Z11kernel__3_1PfS_S_iiiiiiiiiiiiii,@function
        .size           _Z11kernel__3_1PfS_S_iiiiiiiiiiiiii,(.L_x_52 - _Z11kernel__3_1PfS_S_iiiiiiiiiiiiii)
        .other          _Z11kernel__3_1PfS_S_iiiiiiiiiiiiii,@"STO_CUDA_ENTRY STV_DEFAULT"
_Z11kernel__3_1PfS_S_iiiiiiiiiiiiii:
.text._Z11kernel__3_1PfS_S_iiiiiiiiiiiiii:
[----:B------:R-:W-:Y:S08]  /*0000*/  LDC R1, c[0x0][0x37c] ;  /* 0x0000df00ff017b82 */ /* 0x000ff00000000800 */
[----:B------:R-:W0:Y:S01]  /*0010*/  LDC R4, c[0x0][0x3ac] ;  /* 0x0000eb00ff047b82 */ /* 0x000e220000000800 */
[----:B------:R-:W0:Y:S01]  /*0020*/  LDCU.64 UR4, c[0x0][0x3b0] ;  /* 0x00007600ff0477ac */ /* 0x000e220008000a00 */
[----:B------:R-:W-:Y:S01]  /*0030*/  HFMA2 R38, -RZ, RZ, 0, 0 ;  /* 0x00000000ff267431 */ /* 0x000fe200000001ff */
[----:B------:R-:W-:Y:S01]  /*0040*/  CS2R R44, SRZ ;  /* 0x00000000002c7805 */ /* 0x000fe2000001ff00 */
[----:B------:R-:W-:Y:S01]  /*0050*/  HFMA2 R28, -RZ, RZ, 0, 0 ;  /* 0x00000000ff1c7431 */ /* 0x000fe200000001ff */
[----:B------:R-:W-:-:S02]  /*0060*/  CS2R R42, SRZ ;  /* 0x00000000002a7805 */ /* 0x000fc4000001ff00 */
[----:B------:R-:W-:Y:S02]  /*0070*/  MOV R41, RZ ;  /* 0x000000ff00297202 */ /* 0x000fe40000000f00 */
[----:B------:R-:W-:Y:S01]  /*0080*/  CS2R R36, SRZ ;  /* 0x0000000000247805 */ /* 0x000fe2000001ff00 */
[----:B------:R-:W-:Y:S01]  /*0090*/  IMAD.MOV.U32 R34, RZ, RZ, RZ ;  /* 0x000000ffff227224 */ /* 0x000fe200078e00ff */
[----:B------:R-:W-:Y:S02]  /*00a0*/  MOV R32, RZ ;  /* 0x000000ff00207202 */ /* 0x000fe40000000f00 */
[----:B------:R-:W-:Y:S02]  /*00b0*/  CS2R R30, SRZ ;  /* 0x00000000001e7805 */ /* 0x000fe4000001ff00 */
[----:B------:R-:W-:Y:S01]  /*00c0*/  CS2R R26, SRZ ;  /* 0x00000000001a7805 */ /* 0x000fe2000001ff00 */
[----:B------:R-:W-:Y:S01]  /*00d0*/  IMAD.MOV.U32 R25, RZ, RZ, RZ ;  /* 0x000000ffff197224 */ /* 0x000fe200078e00ff */
[----:B------:R-:W-:-:S02]  /*00e0*/  CS2R R46, SRZ ;  /* 0x00000000002e7805 */ /* 0x000fc4000001ff00 */
[----:B------:R-:W-:Y:S02]  /*00f0*/  CS2R R48, SRZ ;  /* 0x0000000000307805 */ /* 0x000fe4000001ff00 */
[----:B------:R-:W-:Y:S02]  /*0100*/  CS2R R50, SRZ ;  /* 0x0000000000327805 */ /* 0x000fe4000001ff00 */
[----:B------:R-:W-:Y:S02]  /*0110*/  CS2R R52, SRZ ;  /* 0x0000000000347805 */ /* 0x000fe4000001ff00 */
[----:B------:R-:W-:Y:S02]  /*0120*/  CS2R R54, SRZ ;  /* 0x0000000000367805 */ /* 0x000fe4000001ff00 */
[----:B------:R-:W-:Y:S01]  /*0130*/  CS2R R56, SRZ ;  /* 0x0000000000387805 */ /* 0x000fe2000001ff00 */
[----:B------:R-:W1:Y:S01]  /*0140*/  LDCU.64 UR10, c[0x0][0x358] ;  /* 0x00006b00ff0a77ac */ /* 0x000e620008000a00 */
[----:B0-----:R-:W-:Y:S01]  /*0150*/  IMAD R0, R4, UR4, RZ ;  /* 0x0000000404007c24 */ /* 0x001fe2000f8e02ff */
[----:B------:R-:W0:Y:S01]  /*0160*/  S2UR UR4, SR_CTAID.X ;  /* 0x00000000000479c3 */ /* 0x000e220000002500 */
[----:B------:R-:W-:-:S02]  /*0170*/  IABS R11, R4 ;  /* 0x00000004000b7213 */ /* 0x000fc40000000000 */
[----:B------:R-:W-:Y:S01]  /*0180*/  IMAD R5, R0, UR5, RZ ;  /* 0x0000000500057c24 */ /* 0x000fe2000f8e02ff */
[-C--:B------:R-:W-:Y:S02]  /*0190*/  IABS R8, R0.reuse ;  /* 0x0000000000087213 */ /* 0x080fe40000000000 */
[----:B------:R-:W-:Y:S01]  /*01a0*/  IABS R10, R0 ;  /* 0x00000000000a7213 */ /* 0x000fe20000000000 */
[----:B------:R-:W2:Y:S01]  /*01b0*/  I2F.U32.RP R6, R5 ;  /* 0x0000000500067306 */ /* 0x000ea20000209000 */
[----:B------:R-:W-:Y:S02]  /*01c0*/  IADD3 R7, PT, PT, RZ, -R5, RZ ;  /* 0x80000005ff077210 */ /* 0x000fe40007ffe0ff */
[----:B------:R-:W-:Y:S01]  /*01d0*/  ISETP.NE.U32.AND P2, PT, R5, RZ, PT ;  /* 0x000000ff0500720c */ /* 0x000fe20003f45070 */
[----:B------:R-:W-:-:S04]  /*01e0*/  IMAD.MOV R10, RZ, RZ, -R10 ;  /* 0x000000ffff0a7224 */ /* 0x000fc800078e0a0a */
[----:B--2---:R-:W2:Y:S02]  /*01f0*/  MUFU.RCP R6, R6 ;  /* 0x0000000600067308 */ /* 0x004ea40000001000 */
[----:B--2---:R-:W-:-:S06]  /*0200*/  IADD3 R2, PT, PT, R6, 0xffffffe, RZ ;  /* 0x0ffffffe06027810 */ /* 0x004fcc0007ffe0ff */
[----:B------:R2:W3:Y:S02]  /*0210*/  F2I.FTZ.U32.TRUNC.NTZ R3, R2 ;  /* 0x0000000200037305 */ /* 0x0004e4000021f000 */
[----:B--2---:R-:W-:Y:S02]  /*0220*/  IMAD.MOV.U32 R2, RZ, RZ, RZ ;  /* 0x000000ffff027224 */ /* 0x004fe400078e00ff */
[----:B---3--:R-:W-:-:S04]  /*0230*/  IMAD R7, R7, R3, RZ ;  /* 0x0000000307077224 */ /* 0x008fc800078e02ff */
[----:B------:R-:W-:Y:S02]  /*0240*/  IMAD.HI.U32 R3, R3, R7, R2 ;  /* 0x0000000703037227 */ /* 0x000fe400078e0002 */
[----:B------:R-:W2:Y:S04]  /*0250*/  I2F.RP R7, R8 ;  /* 0x0000000800077306 */ /* 0x000ea80000209400 */
[----:B0-----:R-:W-:-:S05]  /*0260*/  IMAD.HI.U32 R6, R3, UR4, RZ ;  /* 0x0000000403067c27 */ /* 0x001fca000f8e00ff */
[----:B------:R-:W-:-:S05]  /*0270*/  IADD3 R2, PT, PT, -R6, RZ, RZ ;  /* 0x000000ff06027210 */ /* 0x000fca0007ffe1ff */
[----:B------:R-:W-:Y:S01]  /*0280*/  IMAD R2, R5, R2, UR4 ;  /* 0x0000000405027e24 */ /* 0x000fe2000f8e0202 */
[----:B--2---:R-:W0:Y:S04]  /*0290*/  MUFU.RCP R7, R7 ;  /* 0x0000000700077308 */ /* 0x004e280000001000 */
[----:B------:R-:W-:-:S13]  /*02a0*/  ISETP.GE.U32.AND P0, PT, R2, R5, PT ;  /* 0x000000050200720c */ /* 0x000fda0003f06070 */
[----:B------:R-:W-:Y:S01]  /*02b0*/  @P0 IADD3 R2, PT, PT, -R5, R2, RZ ;  /* 0x0000000205020210 */ /* 0x000fe20007ffe1ff */
[----:B0-----:R-:W-:Y:S01]  /*02c0*/  VIADD R3, R7, 0xffffffe ;  /* 0x0ffffffe07037836 */ /* 0x001fe20000000000 */
[----:B------:R-:W-:Y:S02]  /*02d0*/  @P0 IADD3 R6, PT, PT, R6, 0x1, RZ ;  /* 0x0000000106060810 */ /* 0x000fe40007ffe0ff */
[----:B------:R-:W-:-:S03]  /*02e0*/  ISETP.GE.U32.AND P1, PT, R2, R5, PT ;  /* 0x000000050200720c */ /* 0x000fc60003f26070 */
[----:B------:R-:W0:Y:S10]  /*02f0*/  F2I.FTZ.U32.TRUNC.NTZ R3, R3 ;  /* 0x0000000300037305 */ /* 0x000e34000021f000 */
[----:B------:R-:W-:-:S02]  /*0300*/  @P1 IADD3 R6, PT, PT, R6, 0x1, RZ ;  /* 0x0000000106061810 */ /* 0x000fc40007ffe0ff */
[----:B------:R-:W-:Y:S01]  /*0310*/  @!P2 LOP3.LUT R6, RZ, R5, RZ, 0x33, !PT ;  /* 0x00000005ff06a212 */ /* 0x000fe200078e33ff */
[----:B0-----:R-:W-:-:S03]  /*0320*/  IMAD.MOV R7, RZ, RZ, -R3 ;  /* 0x000000ffff077224 */ /* 0x001fc600078e0a03 */
[----:B------:R-:W-:Y:S01]  /*0330*/  IADD3 R2, PT, PT, -R6, RZ, RZ ;  /* 0x000000ff06027210 */ /* 0x000fe20007ffe1ff */
[----:B------:R-:W-:-:S04]  /*0340*/  IMAD R7, R7, R8, RZ ;  /* 0x0000000807077224 */ /* 0x000fc800078e02ff */
[----:B------:R-:W-:Y:S02]  /*0350*/  IMAD R5, R5, R2, UR4 ;  /* 0x0000000405057e24 */ /* 0x000fe4000f8e0202 */
[----:B------:R-:W-:Y:S01]  /*0360*/  HFMA2 R2, -RZ, RZ, 0, 0 ;  /* 0x00000000ff027431 */ /* 0x000fe200000001ff */
[----:B------:R-:W0:Y:S02]  /*0370*/  LDCU UR4, c[0x0][0x3cc] ;  /* 0x00007980ff0477ac */ /* 0x000e240008000800 */
[----:B------:R-:W-:Y:S02]  /*0380*/  IABS R9, R5 ;  /* 0x0000000500097213 */ /* 0x000fe40000000000 */
[----:B------:R-:W-:Y:S02]  /*0390*/  IMAD.HI.U32 R2, R3, R7, R2 ;  /* 0x0000000703027227 */ /* 0x000fe400078e0002 */
[----:B------:R-:W-:Y:S01]  /*03a0*/  MOV R3, R9 ;  /* 0x0000000900037202 */ /* 0x000fe20000000f00 */
[----:B------:R-:W2:Y:S01]  /*03b0*/  I2F.RP R7, R11 ;  /* 0x0000000b00077306 */ /* 0x000ea20000209400 */
[----:B------:R-:W-:-:S03]  /*03c0*/  MOV R9, R10 ;  /* 0x0000000a00097202 */ /* 0x000fc60000000f00 */
[----:B------:R-:W-:Y:S01]  /*03d0*/  IMAD.HI.U32 R2, R2, R3, RZ ;  /* 0x0000000302027227 */ /* 0x000fe200078e00ff */
[----:B0-----:R-:W-:-:S03]  /*03e0*/  UISETP.GE.AND UP0, UPT, UR4, 0x1, UPT ;  /* 0x000000010400788c */ /* 0x001fc6000bf06270 */
[----:B------:R-:W-:-:S05]  /*03f0*/  IMAD R3, R2, R9, R3 ;  /* 0x0000000902037224 */ /* 0x000fca00078e0203 */
[----:B------:R-:W-:Y:S01]  /*0400*/  ISETP.GT.U32.AND P1, PT, R8, R3, PT ;  /* 0x000000030800720c */ /* 0x000fe20003f24070 */
[----:B--2---:R-:W0:-:S12]  /*0410*/  MUFU.RCP R7, R7 ;  /* 0x0000000700077308 */ /* 0x004e180000001000 */
[----:B------:R-:W-:Y:S01]  /*0420*/  @!P1 IMAD.IADD R3, R3, 0x1, -R8 ;  /* 0x0000000103039824 */ /* 0x000fe200078e0a08 */
[----:B------:R-:W-:Y:S02]  /*0430*/  @!P1 IADD3 R2, PT, PT, R2, 0x1, RZ ;  /* 0x0000000102029810 */ /* 0x000fe40007ffe0ff */
[----:B------:R-:W-:Y:S02]  /*0440*/  ISETP.NE.AND P1, PT, R0, RZ, PT ;  /* 0x000000ff0000720c */ /* 0x000fe40003f25270 */
[----:B------:R-:W-:Y:S02]  /*0450*/  ISETP.GE.U32.AND P0, PT, R3, R8, PT ;  /* 0x000000080300720c */ /* 0x000fe40003f06070 */
[----:B------:R-:W-:Y:S02]  /*0460*/  LOP3.LUT R3, R5, R0, RZ, 0x3c, !PT ;  /* 0x0000000005037212 */ /* 0x000fe400078e3cff */
[----:B0-----:R-:W-:Y:S02]  /*0470*/  IADD3 R8, PT, PT, R7, 0xffffffe, RZ ;  /* 0x0ffffffe07087810 */ /* 0x001fe40007ffe0ff */
[----:B------:R-:W-:-:S02]  /*0480*/  ISETP.GE.AND P2, PT, R3, RZ, PT ;  /* 0x000000ff0300720c */ /* 0x000fc40003f46270 */
[----:B------:R0:W2:Y:S05]  /*0490*/  F2I.FTZ.U32.TRUNC.NTZ R3, R8 ;  /* 0x0000000800037305 */ /* 0x0000aa000021f000 */
[----:B------:R-:W-:Y:S01]  /*04a0*/  @P0 VIADD R2, R2, 0x1 ;  /* 0x0000000102020836 */ /* 0x000fe20000000000 */
[----:B0-----:R-:W0:Y:S04]  /*04b0*/  LDC.64 R8, c[0x0][0x3a0] ;  /* 0x0000e800ff087b82 */ /* 0x001e280000000a00 */
[----:B------:R-:W-:-:S04]  /*04c0*/  MOV R15, R2 ;  /* 0x00000002000f7202 */ /* 0x000fc80000000f00 */
[----:B------:R-:W-:Y:S01]  /*04d0*/  @!P2 IADD3 R15, PT, PT, -R15, RZ, RZ ;  /* 0x000000ff0f0fa210 */ /* 0x000fe20007ffe1ff */
[----:B--2---:R-:W-:Y:S01]  /*04e0*/  IMAD.MOV R10, RZ, RZ, -R3 ;  /* 0x000000ffff0a7224 */ /* 0x004fe200078e0a03 */
[----:B------:R-:W-:-:S04]  /*04f0*/  @!P1 LOP3.LUT R15, RZ, R0, RZ, 0x33, !PT ;  /* 0x00000000ff0f9212 */ /* 0x000fc800078e33ff */
[----:B------:R-:W-:-:S05]  /*0500*/  IADD3 R2, PT, PT, -R15, RZ, RZ ;  /* 0x000000ff0f027210 */ /* 0x000fca0007ffe1ff */
[----:B------:R-:W-:Y:S02]  /*0510*/  IMAD R17, R0, R2, R5 ;  /* 0x0000000200117224 */ /* 0x000fe400078e0205 */
[----:B------:R-:W-:Y:S02]  /*0520*/  HFMA2 R2, -RZ, RZ, 0, 0 ;  /* 0x00000000ff027431 */ /* 0x000fe400000001ff */
[----:B------:R-:W-:Y:S01]  /*0530*/  IMAD R5, R10, R11, RZ ;  /* 0x0000000b0a057224 */ /* 0x000fe200078e02ff */
[----:B------:R-:W-:Y:S02]  /*0540*/  IABS R0, R17 ;  /* 0x0000001100007213 */ /* 0x000fe40000000000 */
[----:B0-----:R-:W-:Y:S01]  /*0550*/  SHF.R.S32.HI R12, RZ, 0x1f, R9 ;  /* 0x0000001fff0c7819 */ /* 0x001fe20000011409 */
[----:B------:R-:W-:-:S03]  /*0560*/  IMAD.HI.U32 R2, R3, R5, R2 ;  /* 0x0000000503027227 */ /* 0x000fc600078e0002 */
[----:B------:R-:W-:-:S04]  /*0570*/  LEA.HI R12, R12, R9, RZ, 0x2 ;  /* 0x000000090c0c7211 */ /* 0x000fc800078f10ff */
[----:B------:R-:W-:Y:S01]  /*0580*/  LOP3.LUT R12, R12, 0xfffffffc, RZ, 0xc0, !PT ;  /* 0xfffffffc0c0c7812 */ /* 0x000fe200078ec0ff */
[----:B------:R-:W-:-:S04]  /*0590*/  IMAD.HI.U32 R2, R2, R0, RZ ;  /* 0x0000000002027227 */ /* 0x000fc800078e00ff */
[----:B------:R-:W-:Y:S02]  /*05a0*/  IMAD.MOV R3, RZ, RZ, -R2 ;  /* 0x000000ffff037224 */ /* 0x000fe400078e0a02 */
[----:B------:R-:W-:Y:S02]  /*05b0*/  IMAD.IADD R14, R9, 0x1, -R12 ;  /* 0x00000001090e7824 */ /* 0x000fe400078e0a0c */
[----:B------:R-:W-:Y:S02]  /*05c0*/  IMAD R0, R11, R3, R0 ;  /* 0x000000030b007224 */ /* 0x000fe400078e0200 */
[----:B------:R-:W-:-:S03]  /*05d0*/  IMAD.SHL.U32 R3, R6, 0x4, RZ ;  /* 0x0000000406037824 */ /* 0x000fc600078e00ff */
[----:B------:R-:W-:Y:S02]  /*05e0*/  ISETP.GT.U32.AND P1, PT, R11, R0, PT ;  /* 0x000000000b00720c */ /* 0x000fe40003f24070 */
[----:B------:R-:W-:-:S11]  /*05f0*/  IADD3 R5, PT, PT, -R3, R9, RZ ;  /* 0x0000000903057210 */ /* 0x000fd60007ffe1ff */
[-C--:B------:R-:W-:Y:S02]  /*0600*/  @!P1 IADD3 R0, PT, PT, R0, -R11.reuse, RZ ;  /* 0x8000000b00009210 */ /* 0x080fe40007ffe0ff */
[----:B------:R-:W-:Y:S02]  /*0610*/  @!P1 IADD3 R2, PT, PT, R2, 0x1, RZ ;  /* 0x0000000102029810 */ /* 0x000fe40007ffe0ff */
[----:B------:R-:W-:Y:S02]  /*0620*/  ISETP.GE.U32.AND P0, PT, R0, R11, PT ;  /* 0x0000000b0000720c */ /* 0x000fe40003f06070 */
[----:B------:R-:W-:Y:S01]  /*0630*/  LOP3.LUT R0, R17, R4, RZ, 0x3c, !PT ;  /* 0x0000000411007212 */ /* 0x000fe200078e3cff */
[----:B------:R-:W0:Y:S01]  /*0640*/  LDC.64 R10, c[0x0][0x398] ;  /* 0x0000e600ff0a7b82 */ /* 0x000e220000000a00 */
[----:B------:R-:W-:Y:S02]  /*0650*/  ISETP.NE.AND P1, PT, R4, RZ, PT ;  /* 0x000000ff0400720c */ /* 0x000fe40003f25270 */
[----:B------:R-:W-:-:S02]  /*0660*/  ISETP.GE.AND P2, PT, R0, RZ, PT ;  /* 0x000000ff0000720c */ /* 0x000fc40003f46270 */
[----:B------:R-:W2:Y:S05]  /*0670*/  S2R R0, SR_TID.Y ;  /* 0x0000000000007919 */ /* 0x000eaa0000002200 */
[----:B------:R-:W-:-:S05]  /*0680*/  @P0 VIADD R2, R2, 0x1 ;  /* 0x0000000102020836 */ /* 0x000fca0000000000 */
[----:B------:R-:W-:Y:S02]  /*0690*/  MOV R7, R2 ;  /* 0x0000000200077202 */ /* 0x000fe40000000f00 */
[----:B------:R-:W3:Y:S02]  /*06a0*/  S2R R2, SR_TID.X ;  /* 0x0000000000027919 */ /* 0x000ee40000002100 */
[----:B------:R-:W-:Y:S02]  /*06b0*/  @!P2 IADD3 R7, PT, PT, -R7, RZ, RZ ;  /* 0x000000ff0707a210 */ /* 0x000fe40007ffe1ff */
[----:B------:R-:W-:Y:S02]  /*06c0*/  @!P1 LOP3.LUT R7, RZ, R4, RZ, 0x33, !PT ;  /* 0x00000004ff079212 */ /* 0x000fe400078e33ff */
[----:B------:R-:W-:Y:S02]  /*06d0*/  ISETP.GT.AND P1, PT, R5, 0x3, PT ;  /* 0x000000030500780c */ /* 0x000fe40003f24270 */
[----:B------:R-:W-:-:S02]  /*06e0*/  IADD3 R13, PT, PT, -R7, RZ, RZ ;  /* 0x000000ff070d7210 */ /* 0x000fc40007ffe1ff */
[----:B0-----:R-:W-:Y:S02]  /*06f0*/  SHF.R.S32.HI R6, RZ, 0x1f, R11 ;  /* 0x0000001fff067819 */ /* 0x001fe4000001140b */
[----:B------:R-:W-:Y:S01]  /*0700*/  SHF.R.S32.HI R9, RZ, 0x1f, R10 ;  /* 0x0000001fff097819 */ /* 0x000fe2000001140a */
[----:B------:R-:W-:Y:S01]  /*0710*/  IMAD R13, R4, R13, R17 ;  /* 0x0000000d040d7224 */ /* 0x000fe200078e0211 */
[----:B------:R-:W-:Y:S02]  /*0720*/  SHF.L.U32 R4, R15, 0x3, RZ ;  /* 0x000000030f047819 */ /* 0x000fe400000006ff */
[----:B------:R-:W-:Y:S02]  /*0730*/  LEA.HI R6, R6, R11, RZ, 0x3 ;  /* 0x0000000b06067211 */ /* 0x000fe400078f18ff */
[----:B------:R-:W-:Y:S02]  /*0740*/  SHF.R.S32.HI R15, RZ, 0x1f, R8 ;  /* 0x0000001fff0f7819 */ /* 0x000fe40000011408 */
[----:B------:R-:W-:Y:S01]  /*0750*/  LOP3.LUT R12, R6, 0xfffffff8, RZ, 0xc0, !PT ;  /* 0xfffffff8060c7812 */ /* 0x000fe200078ec0ff */
[-C--:B------:R-:W-:Y:S01]  /*0760*/  IMAD R6, R3, R8.reuse, R4 ;  /* 0x0000000803067224 */ /* 0x080fe200078e0204 */
[----:B------:R-:W-:-:S02]  /*0770*/  LEA.HI R15, R15, R8, RZ, 0x3 ;  /* 0x000000080f0f7211 */ /* 0x000fc400078f18ff */
[----:B--2---:R-:W-:Y:S01]  /*0780*/  LEA R5, R7, R0, 0x3 ;  /* 0x0000000007057211 */ /* 0x004fe200078e18ff */
[----:B------:R-:W-:Y:S01]  /*0790*/  IMAD.IADD R17, R11, 0x1, -R12 ;  /* 0x000000010b117824 */ /* 0x000fe200078e0a0c */
[----:B------:R-:W-:Y:S01]  /*07a0*/  LOP3.LUT R15, R15, 0xfffffff8, RZ, 0xc0, !PT ;  /* 0xfffffff80f0f7812 */ /* 0x000fe200078ec0ff */
[----:B------:R-:W-:Y:S01]  /*07b0*/  IMAD R12, R7, -0x8, R11 ;  /* 0xfffffff8070c7824 */ /* 0x000fe200078e020b */
[----:B------:R-:W-:Y:S01]  /*07c0*/  LEA.HI R9, R9, R10, RZ, 0x4 ;  /* 0x0000000a09097211 */ /* 0x000fe200078f20ff */
[----:B------:R-:W-:Y:S02]  /*07d0*/  IMAD R7, R6, R11, R5 ;  /* 0x0000000b06077224 */ /* 0x000fe400078e0205 */
[----:B------:R-:W-:Y:S01]  /*07e0*/  IMAD.IADD R16, R8, 0x1, -R15 ;  /* 0x0000000108107824 */ /* 0x000fe200078e0a0f */
[C---:B---3--:R-:W-:Y:S01]  /*07f0*/  LEA R6, R13.reuse, R2, 0x4 ;  /* 0x000000020d067211 */ /* 0x048fe200078e20ff */
[----:B------:R-:W-:Y:S01]  /*0800*/  IMAD R13, R13, -0x10, R10 ;  /* 0xfffffff00d0d7824 */ /* 0x000fe200078e020a */
[----:B------:R-:W-:-:S02]  /*0810*/  LOP3.LUT R9, R9, 0xfffffff0, RZ, 0xc0, !PT ;  /* 0xfffffff009097812 */ /* 0x000fc400078ec0ff */
[----:B------:R-:W-:Y:S01]  /*0820*/  IADD3 R8, PT, PT, -R4, R8, RZ ;  /* 0x0000000804087210 */ /* 0x000fe20007ffe1ff */
[-C--:B------:R-:W-:Y:S01]  /*0830*/  IMAD R7, R7, R10.reuse, R6 ;  /* 0x0000000a07077224 */ /* 0x080fe200078e0206 */
[----:B------:R-:W-:Y:S02]  /*0840*/  ISETP.GE.AND P3, PT, R12, 0x8, PT ;  /* 0x000000080c00780c */ /* 0x000fe40003f66270 */
[----:B------:R-:W-:Y:S01]  /*0850*/  IADD3 R11, PT, PT, -R9, R10, RZ ;  /* 0x0000000a090b7210 */ /* 0x000fe20007ffe1ff */
[----:B------:R-:W-:Y:S01]  /*0860*/  HFMA2 R9, -RZ, RZ, 0, 0 ;  /* 0x00000000ff097431 */ /* 0x000fe200000001ff */
[----:B------:R-:W-:Y:S01]  /*0870*/  ISETP.GE.AND P2, PT, R13, 0x10, PT ;  /* 0x000000100d00780c */ /* 0x000fe20003f46270 */
[----:B------:R-:W-:Y:S01]  /*0880*/  IMAD.MOV.U32 R10, RZ, RZ, RZ ;  /* 0x000000ffff0a7224 */ /* 0x000fe200078e00ff */
[----:B------:R-:W-:Y:S02]  /*0890*/  ISETP.GT.AND P0, PT, R8, 0x7, PT ;  /* 0x000000070800780c */ /* 0x000fe40003f04270 */
[----:B------:R-:W-:-:S02]  /*08a0*/  CS2R R12, SRZ ;  /* 0x00000000000c7805 */ /* 0x000fc4000001ff00 */
[----:B------:R-:W-:Y:S02]  /*08b0*/  SEL R15, R14, 0x4, !P1 ;  /* 0x000000040e0f7807 */ /* 0x000fe40004800000 */
[----:B------:R-:W-:Y:S02]  /*08c0*/  SEL R16, R16, 0x8, !P0 ;  /* 0x0000000810107807 */ /* 0x000fe40004000000 */
[----:B------:R-:W-:Y:S02]  /*08d0*/  SEL R17, R17, 0x8, !P3 ;  /* 0x0000000811117807 */ /* 0x000fe40005800000 */
[----:B------:R-:W-:Y:S01]  /*08e0*/  SEL R11, R11, 0x10, !P2 ;  /* 0x000000100b0b7807 */ /* 0x000fe20005000000 */
[----:B-1----:R-:W-:Y:S06]  /*08f0*/  BRA.U !UP0, `(.L_x_20) ;  /* 0x0000001108d47547 */ /* 0x002fec000b800000 */
[----:B------:R-:W-:Y:S01]  /*0900*/  ISETP.GT.AND P1, PT, R15, RZ, PT ;  /* 0x000000ff0f00720c */ /* 0x000fe20003f24270 */
[----:B------:R-:W-:Y:S01]  /*0910*/  UMOV UR4, URZ ;  /* 0x000000ff00047c82 */ /* 0x000fe20008000000 */
[----:B------:R-:W-:Y:S02]  /*0920*/  ISETP.GT.AND P2, PT, R16, RZ, PT ;  /* 0x000000ff1000720c */ /* 0x000fe40003f44270 */
[----:B------:R-:W-:Y:S02]  /*0930*/  ISETP.LT.AND P1, PT, R2, R11, P1 ;  /* 0x0000000b0200720c */ /* 0x000fe40000f21270 */
[----:B------:R-:W-:Y:S02]  /*0940*/  ISETP.LT.AND P2, PT, R0, R17, P2 ;  /* 0x000000110000720c */ /* 0x000fe40001741270 */
[----:B------:R-:W-:-:S11]  /*0950*/  MOV R9, RZ ;  /* 0x000000ff00097202 */ /* 0x000fd60000000f00 */
.L_x_33:
[----:B------:R-:W-:Y:S04]  /*0960*/  BSSY.RECONVERGENT B0, `(.L_x_21) ;  /* 0x0000077000007945 */ /* 0x000fe80003800200 */
[----:B------:R-:W-:Y:S05]  /*0970*/  @!P1 BRA `(.L_x_22) ;  /* 0x0000000400d49947 */ /* 0x000fea0003800000 */
[----:B------:R-:W0:Y:S01]  /*0980*/  S2UR UR6, SR_CgaCtaId ;  /* 0x00000000000679c3 */ /* 0x000e220000008800 */
[----:B------:R-:W-:Y:S01]  /*0990*/  IADD3 R29, PT, PT, -R15, RZ, RZ ;  /* 0x000000ff0f1d7210 */ /* 0x000fe20007ffe1ff */
[----:B------:R-:W-:Y:S01]  /*09a0*/  UMOV UR5, 0x400 ;  /* 0x0000040000057882 */ /* 0x000fe20000000000 */
[----:B------:R-:W-:Y:S01]  /*09b0*/  IMAD R24, R0, 0x40, R2 ;  /* 0x0000004000187824 */ /* 0x000fe200078e0202 */
[----:B------:R-:W-:Y:S02]  /*09c0*/  MOV R14, RZ ;  /* 0x000000ff000e7202 */ /* 0x000fe40000000f00 */
[----:B------:R-:W-:Y:S01]  /*09d0*/  ISETP.GE.AND P0, PT, R29, RZ, PT ;  /* 0x000000ff1d00720c */ /* 0x000fe20003f06270 */
[----:B0-----:R-:W-:-:S06]  /*09e0*/  ULEA UR5, UR6, UR5, 0x18 ;  /* 0x0000000506057291 */ /* 0x001fcc000f8ec0ff */
[----:B------:R-:W-:-:S04]  /*09f0*/  LEA R24, R24, UR5, 0x2 ;  /* 0x0000000518187c11 */ /* 0x000fc8000f8e10ff */
[----:B------:R-:W-:Y:S02]  /*0a00*/  IADD3 R24, PT, PT, R24, 0x800, RZ ;  /* 0x0000080018187810 */ /* 0x000fe40007ffe0ff */
[----:B------:R-:W-:Y:S05]  /*0a10*/  @P0 BRA `(.L_x_23) ;  /* 0x00000004005c0947 */ /* 0x000fea0003800000 */
[----:B------:R-:W-:Y:S01]  /*0a20*/  IMAD.MOV R18, RZ, RZ, -R29 ;  /* 0x000000ffff127224 */ /* 0x000fe200078e0a1d */
[----:B------:R-:W-:-:S04]  /*0a30*/  PLOP3.LUT P0, PT, PT, PT, PT, 0x80, 0x8 ;  /* 0x000000000008781c */ /* 0x000fc80003f0f070 */
[----:B------:R-:W-:-:S13]  /*0a40*/  ISETP.GT.AND P3, PT, R18, 0x3, PT ;  /* 0x000000031200780c */ /* 0x000fda0003f64270 */
[----:B------:R-:W-:Y:S05]  /*0a50*/  @!P3 BRA `(.L_x_24) ;  /* 0x0000000000c8b947 */ /* 0x000fea0003800000 */
[----:B------:R-:W-:Y:S01]  /*0a60*/  PLOP3.LUT P0, PT, PT, PT, PT, 0x8, 0x80 ;  /* 0x000000000080781c */ /* 0x000fe20003f0e170 */
[----:B------:R-:W0:Y:S01]  /*0a70*/  LDCU UR5, c[0x0][0x398] ;  /* 0x00007300ff0577ac */ /* 0x000e220008000800 */
[----:B------:R-:W-:-:S11]  /*0a80*/  IADD3 R33, PT, PT, R0, UR4, RZ ;  /* 0x0000000400217c10 */ /* 0x000fd6000fffe0ff */
.L_x_25:
[----:B------:R-:W1:Y:S01]  /*0a90*/  LDC R40, c[0x0][0x3bc] ;  /* 0x0000ef00ff287b82 */ /* 0x000e620000000800 */
[C---:B------:R-:W-:Y:S02]  /*0aa0*/  IADD3 R21, PT, PT, R3.reuse, R14, RZ ;  /* 0x0000000e03157210 */ /* 0x040fe40007ffe0ff */
[C-C-:B------:R-:W-:Y:S02]  /*0ab0*/  IADD3 R35, PT, PT, R3.reuse, 0x1, R14.reuse ;  /* 0x0000000103237810 */ /* 0x140fe40007ffe00e */
[----:B------:R-:W-:Y:S01]  /*0ac0*/  IADD3 R59, PT, PT, R3, 0x2, R14 ;  /* 0x00000002033b7810 */ /* 0x000fe20007ffe00e */
[----:B0-----:R-:W-:Y:S01]  /*0ad0*/  IMAD R21, R21, UR5, R6 ;  /* 0x0000000515157c24 */ /* 0x001fe2000f8e0206 */
[----:B------:R-:W-:Y:S01]  /*0ae0*/  IADD3 R61, PT, PT, R3, 0x3, R14 ;  /* 0x00000003033d7810 */ /* 0x000fe20007ffe00e */
[----:B------:R-:W0:Y:S01]  /*0af0*/  LDC.64 R18, c[0x0][0x388] ;  /* 0x0000e200ff127b82 */ /* 0x000e220000000a00 */
[--C-:B------:R-:W-:Y:S02]  /*0b00*/  IMAD R35, R35, UR5, R6.reuse ;  /* 0x0000000523237c24 */ /* 0x100fe4000f8e0206 */
[----:B------:R-:W-:-:S02]  /*0b10*/  IMAD R59, R59, UR5, R6 ;  /* 0x000000053b3b7c24 */ /* 0x000fc4000f8e0206 */
[----:B------:R-:W-:Y:S02]  /*0b20*/  IMAD R61, R61, UR5, R6 ;  /* 0x000000053d3d7c24 */ /* 0x000fe4000f8e0206 */
[CC--:B-1----:R-:W-:Y:S02]  /*0b30*/  IMAD R23, R33.reuse, R40.reuse, R21 ;  /* 0x0000002821177224 */ /* 0x0c2fe400078e0215 */
[CC--:B------:R-:W-:Y:S02]  /*0b40*/  IMAD R39, R33.reuse, R40.reuse, R35 ;  /* 0x0000002821277224 */ /* 0x0c0fe400078e0223 */
[----:B------:R-:W-:Y:S02]  /*0b50*/  IMAD R59, R33, R40, R59 ;  /* 0x00000028213b7224 */ /* 0x000fe400078e023b */
[----:B0-----:R-:W-:-:S04]  /*0b60*/  IMAD.WIDE.U32 R20, R23, 0x4, R18 ;  /* 0x0000000417147825 */ /* 0x001fc800078e0012 */
[C---:B------:R-:W-:Y:S01]  /*0b70*/  IMAD R23, R40.reuse, 0x8, R23 ;  /* 0x0000000828177824 */ /* 0x040fe200078e0217 */
[----:B------:R0:W2:Y:S01]  /*0b80*/  LDG.E R35, desc[UR10][R20.64] ;  /* 0x0000000a14237981 */ /* 0x0000a2000c1e1900 */
[----:B------:R-:W-:Y:S01]  /*0b90*/  IMAD R67, R33, R40, R61 ;  /* 0x0000002821437224 */ /* 0x000fe200078e023d */
[C---:B------:R-:W-:Y:S01]  /*0ba0*/  LEA R61, R40.reuse, R39, 0x3 ;  /* 0x00000027283d7211 */ /* 0x040fe200078e18ff */
[----:B------:R-:W-:Y:S01]  /*0bb0*/  IMAD.WIDE.U32 R22, R23, 0x4, R18 ;  /* 0x0000000417167825 */ /* 0x000fe200078e0012 */
[----:B------:R-:W-:-:S03]  /*0bc0*/  LEA R65, R40, R59, 0x3 ;  /* 0x0000003b28417211 */ /* 0x000fc600078e18ff */
[----:B------:R-:W-:Y:S01]  /*0bd0*/  IMAD R69, R40, 0x8, R67 ;  /* 0x0000000828457824 */ /* 0x000fe200078e0243 */
[----:B------:R1:W3:Y:S01]  /*0be0*/  LDG.E R63, desc[UR10][R22.64] ;  /* 0x0000000a163f7981 */ /* 0x0002e2000c1e1900 */
[----:B0-----:R-:W-:-:S04]  /*0bf0*/  IMAD.WIDE.U32 R20, R39, 0x4, R18 ;  /* 0x0000000427147825 */ /* 0x001fc800078e0012 */
[--C-:B------:R-:W-:Y:S01]  /*0c00*/  IMAD.WIDE.U32 R60, R61, 0x4, R18.reuse ;  /* 0x000000043d3c7825 */ /* 0x100fe200078e0012 */
[----:B------:R0:W4:Y:S03]  /*0c10*/  LDG.E R39, desc[UR10][R20.64] ;  /* 0x0000000a14277981 */ /* 0x000126000c1e1900 */
[--C-:B------:R-:W-:Y:S02]  /*0c20*/  IMAD.WIDE.U32 R58, R59, 0x4, R18.reuse ;  /* 0x000000043b3a7825 */ /* 0x100fe400078e0012 */
[----:B------:R-:W5:Y:S02]  /*0c30*/  LDG.E R61, desc[UR10][R60.64] ;  /* 0x0000000a3c3d7981 */ /* 0x000f64000c1e1900 */
[--C-:B-1----:R-:W-:Y:S02]  /*0c40*/  IMAD.WIDE.U32 R22, R65, 0x4, R18.reuse ;  /* 0x0000000441167825 */ /* 0x102fe400078e0012 */
[----:B------:R-:W5:Y:S02]  /*0c50*/  LDG.E R59, desc[UR10][R58.64] ;  /* 0x0000000a3a3b7981 */ /* 0x000f64000c1e1900 */
[----:B0-----:R-:W-:-:S02]  /*0c60*/  IMAD.WIDE.U32 R20, R67, 0x4, R18 ;  /* 0x0000000443147825 */ /* 0x001fc400078e0012 */
[----:B------:R-:W5:Y:S02]  /*0c70*/  LDG.E R23, desc[UR10][R22.64] ;  /* 0x0000000a16177981 */ /* 0x000f64000c1e1900 */
[----:B------:R-:W-:Y:S02]  /*0c80*/  IMAD.WIDE.U32 R18, R69, 0x4, R18 ;  /* 0x0000000445127825 */ /* 0x000fe400078e0012 */
[----:B------:R-:W5:Y:S04]  /*0c90*/  LDG.E R21, desc[UR10][R20.64] ;  /* 0x0000000a14157981 */ /* 0x000f68000c1e1900 */
[----:B------:R-:W5:Y:S01]  /*0ca0*/  LDG.E R19, desc[UR10][R18.64] ;  /* 0x0000000a12137981 */ /* 0x000f62000c1e1900 */
[----:B------:R-:W-:-:S04]  /*0cb0*/  IADD3 R29, PT, PT, R29, 0x4, RZ ;  /* 0x000000041d1d7810 */ /* 0x000fc80007ffe0ff */
[----:B------:R-:W-:Y:S02]  /*0cc0*/  ISETP.GE.AND P3, PT, R29, -0x3, PT ;  /* 0xfffffffd1d00780c */ /* 0x000fe40003f66270 */
[----:B------:R-:W-:Y:S01]  /*0cd0*/  IADD3 R14, PT, PT, R14, 0x4, RZ ;  /* 0x000000040e0e7810 */ /* 0x000fe20007ffe0ff */
[----:B--2---:R-:W-:Y:S04]  /*0ce0*/  STS [R24+-0x800], R35 ;  /* 0xfff8002318007388 */ /* 0x004fe80000000800 */
[----:B---3--:R-:W-:Y:S04]  /*0cf0*/  STS [R24], R63 ;  /* 0x0000003f18007388 */ /* 0x008fe80000000800 */
[----:B----4-:R-:W-:Y:S04]  /*0d00*/  STS [R24+-0x7c0], R39 ;  /* 0xfff8402718007388 */ /* 0x010fe80000000800 */
[----:B-----5:R-:W-:Y:S04]  /*0d10*/  STS [R24+0x40], R61 ;  /* 0x0000403d18007388 */ /* 0x020fe80000000800 */
[----:B------:R-:W-:Y:S04]  /*0d20*/  STS [R24+-0x780], R59 ;  /* 0xfff8803b18007388 */ /* 0x000fe80000000800 */
[----:B------:R-:W-:Y:S04]  /*0d30*/  STS [R24+0x80], R23 ;  /* 0x0000801718007388 */ /* 0x000fe80000000800 */
[----:B------:R-:W-:Y:S04]  /*0d40*/  STS [R24+-0x740], R21 ;  /* 0xfff8c01518007388 */ /* 0x000fe80000000800 */
[----:B------:R0:W-:Y:S02]  /*0d50*/  STS [R24+0xc0], R19 ;  /* 0x0000c01318007388 */ /* 0x0001e40000000800 */
[----:B0-----:R-:W-:Y:S01]  /*0d60*/  VIADD R24, R24, 0x100 ;  /* 0x0000010018187836 */ /* 0x001fe20000000000 */
[----:B------:R-:W-:Y:S06]  /*0d70*/  @!P3 BRA `(.L_x_25) ;  /* 0xfffffffc0044b947 */ /* 0x000fec000383ffff */
.L_x_24:
[----:B------:R-:W-:-:S04]  /*0d80*/  IADD3 R18, PT, PT, -R29, RZ, RZ ;  /* 0x000000ff1d127210 */ /* 0x000fc80007ffe1ff */
[----:B------:R-:W-:-:S13]  /*0d90*/  ISETP.GT.AND P3, PT, R18, 0x1, PT ;  /* 0x000000011200780c */ /* 0x000fda0003f64270 */
[----:B------:R-:W-:Y:S05]  /*0da0*/  @!P3 BRA `(.L_x_26) ;  /* 0x000000000070b947 */ /* 0x000fea0003800000 */
[----:B------:R-:W0:Y:S01]  /*0db0*/  LDC R22, c[0x0][0x3bc] ;  /* 0x0000ef00ff167b82 */ /* 0x000e220000000800 */
[----:B------:R-:W1:Y:S01]  /*0dc0*/  LDCU UR5, c[0x0][0x398] ;  /* 0x00007300ff0577ac */ /* 0x000e620008000800 */
[C---:B------:R-:W-:Y:S01]  /*0dd0*/  IADD3 R21, PT, PT, R3.reuse, R14, RZ ;  /* 0x0000000e03157210 */ /* 0x040fe20007ffe0ff */
[----:B------:R-:W-:Y:S01]  /*0de0*/  VIADD R20, R0, UR4 ;  /* 0x0000000400147c36 */ /* 0x000fe20008000000 */
[----:B------:R-:W-:-:S04]  /*0df0*/  IADD3 R23, PT, PT, R3, 0x1, R14 ;  /* 0x0000000103177810 */ /* 0x000fc80007ffe00e */
[----:B------:R-:W2:Y:S01]  /*0e00*/  LDC.64 R18, c[0x0][0x388] ;  /* 0x0000e200ff127b82 */ /* 0x000ea20000000a00 */
[--C-:B-1----:R-:W-:Y:S02]  /*0e10*/  IMAD R21, R21, UR5, R6.reuse ;  /* 0x0000000515157c24 */ /* 0x102fe4000f8e0206 */
[----:B------:R-:W-:Y:S02]  /*0e20*/  IMAD R23, R23, UR5, R6 ;  /* 0x0000000517177c24 */ /* 0x000fe4000f8e0206 */
[CC--:B0-----:R-:W-:Y:S02]  /*0e30*/  IMAD R21, R22.reuse, R20.reuse, R21 ;  /* 0x0000001416157224 */ /* 0x0c1fe400078e0215 */
[----:B------:R-:W-:-:S03]  /*0e40*/  IMAD R33, R22, R20, R23 ;  /* 0x0000001416217224 */ /* 0x000fc600078e0217 */
[C---:B------:R-:W-:Y:S02]  /*0e50*/  LEA R23, R22.reuse, R21, 0x3 ;  /* 0x0000001516177211 */ /* 0x040fe400078e18ff */
[----:B------:R-:W-:Y:S01]  /*0e60*/  LEA R35, R22, R33, 0x3 ;  /* 0x0000002116237211 */ /* 0x000fe200078e18ff */
[----:B--2---:R-:W-:-:S04]  /*0e70*/  IMAD.WIDE.U32 R58, R21, 0x4, R18 ;  /* 0x00000004153a7825 */ /* 0x004fc800078e0012 */
[--C-:B------:R-:W-:Y:S02]  /*0e80*/  IMAD.WIDE.U32 R20, R33, 0x4, R18.reuse ;  /* 0x0000000421147825 */ /* 0x100fe400078e0012 */
[----:B------:R-:W2:Y:S02]  /*0e90*/  LDG.E R59, desc[UR10][R58.64] ;  /* 0x0000000a3a3b7981 */ /* 0x000ea4000c1e1900 */
[--C-:B------:R-:W-:Y:S02]  /*0ea0*/  IMAD.WIDE.U32 R22, R23, 0x4, R18.reuse ;  /* 0x0000000417167825 */ /* 0x100fe400078e0012 */
[----:B------:R-:W3:Y:S02]  /*0eb0*/  LDG.E R21, desc[UR10][R20.64] ;  /* 0x0000000a14157981 */ /* 0x000ee4000c1e1900 */
[----:B------:R-:W-:Y:S02]  /*0ec0*/  IMAD.WIDE.U32 R18, R35, 0x4, R18 ;  /* 0x0000000423127825 */ /* 0x000fe400078e0012 */
[----:B------:R-:W4:Y:S04]  /*0ed0*/  LDG.E R23, desc[UR10][R22.64] ;  /* 0x0000000a16177981 */ /* 0x000f28000c1e1900 */
[----:B------:R-:W5:Y:S01]  /*0ee0*/  LDG.E R19, desc[UR10][R18.64] ;  /* 0x0000000a12137981 */ /* 0x000f62000c1e1900 */
[----:B------:R-:W-:Y:S01]  /*0ef0*/  PLOP3.LUT P0, PT, PT, PT, PT, 0x8, 0x80 ;  /* 0x000000000080781c */ /* 0x000fe20003f0e170 */
[----:B------:R-:W-:Y:S01]  /*0f00*/  VIADD R14, R14, 0x2 ;  /* 0x000000020e0e7836 */ /* 0x000fe20000000000 */
[----:B------:R-:W-:Y:S01]  /*0f10*/  IADD3 R29, PT, PT, R29, 0x2, RZ ;  /* 0x000000021d1d7810 */ /* 0x000fe20007ffe0ff */
[----:B--2---:R-:W-:Y:S04]  /*0f20*/  STS [R24+-0x800], R59 ;  /* 0xfff8003b18007388 */ /* 0x004fe80000000800 */
[----:B---3--:R-:W-:Y:S04]  /*0f30*/  STS [R24+-0x7c0], R21 ;  /* 0xfff8401518007388 */ /* 0x008fe80000000800 */
[----:B----4-:R-:W-:Y:S04]  /*0f40*/  STS [R24], R23 ;  /* 0x0000001718007388 */ /* 0x010fe80000000800 */
[----:B-----5:R0:W-:Y:S02]  /*0f50*/  STS [R24+0x40], R19 ;  /* 0x0000401318007388 */ /* 0x0201e40000000800 */
[----:B0-----:R-:W-:-:S07]  /*0f60*/  IADD3 R24, PT, PT, R24, 0x80, RZ ;  /* 0x0000008018187810 */ /* 0x001fce0007ffe0ff */
.L_x_26:
[----:B------:R-:W-:-:S13]  /*0f70*/  ISETP.NE.OR P0, PT, R29, RZ, P0 ;  /* 0x000000ff1d00720c */ /* 0x000fda0000705670 */
[----:B------:R-:W-:Y:S05]  /*0f80*/  @!P0 BRA `(.L_x_22) ;  /* 0x0000000000508947 */ /* 0x000fea0003800000 */
.L_x_23:
[----:B------:R-:W-:Y:S01]  /*0f90*/  IADD3 R22, PT, PT, R0, UR4, RZ ;  /* 0x0000000400167c10 */ /* 0x000fe2000fffe0ff */
[----:B------:R-:W0:Y:S01]  /*0fa0*/  LDCU UR5, c[0x0][0x398] ;  /* 0x00007300ff0577ac */ /* 0x000e220008000800 */
[----:B------:R-:W-:-:S05]  /*0fb0*/  NOP ;  /* 0x0000000000007918 */ /* 0x000fca0000000000 */
.L_x_27:
[----:B------:R-:W1:Y:S01]  /*0fc0*/  LDC R20, c[0x0][0x3bc] ;  /* 0x0000ef00ff147b82 */ /* 0x000e620000000800 */
[----:B------:R-:W-:-:S05]  /*0fd0*/  IADD3 R21, PT, PT, R3, R14, RZ ;  /* 0x0000000e03157210 */ /* 0x000fca0007ffe0ff */
[----:B0-----:R-:W-:Y:S02]  /*0fe0*/  IMAD R21, R21, UR5, R6 ;  /* 0x0000000515157c24 */ /* 0x001fe4000f8e0206 */
[----:B------:R-:W0:Y:S02]  /*0ff0*/  LDC.64 R18, c[0x0][0x388] ;  /* 0x0000e200ff127b82 */ /* 0x000e240000000a00 */
[----:B-1----:R-:W-:-:S04]  /*1000*/  IMAD R21, R22, R20, R21 ;  /* 0x0000001416157224 */ /* 0x002fc800078e0215 */
[----:B------:R-:W-:Y:S02]  /*1010*/  IMAD R23, R20, 0x8, R21 ;  /* 0x0000000814177824 */ /* 0x000fe400078e0215 */
[----:B0-----:R-:W-:-:S04]  /*1020*/  IMAD.WIDE.U32 R20, R21, 0x4, R18 ;  /* 0x0000000415147825 */ /* 0x001fc800078e0012 */
[----:B------:R-:W-:Y:S02]  /*1030*/  IMAD.WIDE.U32 R18, R23, 0x4, R18 ;  /* 0x0000000417127825 */ /* 0x000fe400078e0012 */
[----:B------:R-:W2:Y:S04]  /*1040*/  LDG.E R21, desc[UR10][R20.64] ;  /* 0x0000000a14157981 */ /* 0x000ea8000c1e1900 */
[----:B------:R-:W3:Y:S01]  /*1050*/  LDG.E R19, desc[UR10][R18.64] ;  /* 0x0000000a12137981 */ /* 0x000ee2000c1e1900 */
[----:B------:R-:W-:Y:S02]  /*1060*/  IADD3 R29, PT, PT, R29, 0x1, RZ ;  /* 0x000000011d1d7810 */ /* 0x000fe40007ffe0ff */
[----:B------:R-:W-:Y:S02]  /*1070*/  IADD3 R14, PT, PT, R14, 0x1, RZ ;  /* 0x000000010e0e7810 */ /* 0x000fe40007ffe0ff */
[----:B------:R-:W-:Y:S01]  /*1080*/  ISETP.NE.AND P0, PT, R29, RZ, PT ;  /* 0x000000ff1d00720c */ /* 0x000fe20003f05270 */
[----:B--2---:R-:W-:Y:S04]  /*1090*/  STS [R24+-0x800], R21 ;  /* 0xfff8001518007388 */ /* 0x004fe80000000800 */
[----:B---3--:R0:W-:Y:S02]  /*10a0*/  STS [R24], R19 ;  /* 0x0000001318007388 */ /* 0x0081e40000000800 */
[----:B0-----:R-:W-:-:S06]  /*10b0*/  IADD3 R24, PT, PT, R24, 0x40, RZ ;  /* 0x0000004018187810 */ /* 0x001fcc0007ffe0ff */
[----:B------:R-:W-:Y:S05]  /*10c0*/  @P0 BRA `(.L_x_27) ;  /* 0xfffffffc00bc0947 */ /* 0x000fea000383ffff */
.L_x_22:
[----:B------:R-:W-:Y:S05]  /*10d0*/  BSYNC.RECONVERGENT B0 ;  /* 0x0000000000007941 */ /* 0x000fea0003800200 */
.L_x_21:
[----:B------:R-:W-:Y:S04]  /*10e0*/  BSSY.RECONVERGENT B0, `(.L_x_28) ;  /* 0x000004b000007945 */ /* 0x000fe80003800200 */
[----:B------:R-:W-:Y:S05]  /*10f0*/  @!P2 BRA `(.L_x_29) ;  /* 0x000000040024a947 */ /* 0x000fea0003800000 */
[----:B------:R-:W-:Y:S01]  /*1100*/  ISETP.GE.U32.AND P0, PT, R16, 0x4, PT ;  /* 0x000000041000780c */ /* 0x000fe20003f06070 */
[----:B------:R-:W-:-:S12]  /*1110*/  IMAD.MOV.U32 R29, RZ, RZ, RZ ;  /* 0x000000ffff1d7224 */ /* 0x000fd800078e00ff */
[----:B------:R-:W-:Y:S05]  /*1120*/  @!P0 BRA `(.L_x_30) ;  /* 0x0000000000948947 */ /* 0x000fea0003800000 */
[----:B------:R-:W0:Y:S01]  /*1130*/  S2UR UR6, SR_CgaCtaId ;  /* 0x00000000000679c3 */ /* 0x000e220000008800 */
[----:B------:R-:W-:Y:S01]  /*1140*/  UMOV UR5, 0x400 ;  /* 0x0000040000057882 */ /* 0x000fe20000000000 */
[----:B------:R-:W-:Y:S01]  /*1150*/  HFMA2 R33, -RZ, RZ, 0, 0 ;  /* 0x00000000ff217431 */ /* 0x000fe200000001ff */
[----:B------:R-:W-:Y:S01]  /*1160*/  UIADD3 UR5, UPT, UPT, UR5, 0x1000, URZ ;  /* 0x0000100005057890 */ /* 0x000fe2000fffe0ff */
[----:B------:R-:W-:Y:S01]  /*1170*/  IADD3 R24, PT, PT, R2, UR4, RZ ;  /* 0x0000000402187c10 */ /* 0x000fe2000fffe0ff */
[----:B------:R-:W1:Y:S01]  /*1180*/  LDCU UR8, c[0x0][0x39c] ;  /* 0x00007380ff0877ac */ /* 0x000e620008000800 */
[----:B------:R-:W-:Y:S01]  /*1190*/  LOP3.LUT R29, R16, 0x7ffffffc, RZ, 0xc0, !PT ;  /* 0x7ffffffc101d7812 */ /* 0x000fe200078ec0ff */
[----:B------:R-:W2:Y:S01]  /*11a0*/  LDCU UR7, c[0x0][0x3a8] ;  /* 0x00007500ff0777ac */ /* 0x000ea20008000800 */
[----:B0-----:R-:W-:-:S06]  /*11b0*/  ULEA UR5, UR6, UR5, 0x18 ;  /* 0x0000000506057291 */ /* 0x001fcc000f8ec0ff */
[----:B-12---:R-:W-:-:S07]  /*11c0*/  LEA R14, R2, UR5, 0x8 ;  /* 0x00000005020e7c11 */ /* 0x006fce000f8e40ff */
.L_x_31:
[----:B0-----:R-:W-:Y:S01]  /*11d0*/  IADD3 R20, PT, PT, R4, R33, RZ ;  /* 0x0000002104147210 */ /* 0x001fe20007ffe0ff */
[----:B------:R-:W0:Y:S04]  /*11e0*/  LDC.64 R18, c[0x0][0x390] ;  /* 0x0000e400ff127b82 */ /* 0x000e280000000a00 */
[----:B------:R-:W-:-:S04]  /*11f0*/  IMAD R21, R20, UR8, R5 ;  /* 0x0000000814157c24 */ /* 0x000fc8000f8e0205 */
[C---:B------:R-:W-:Y:S02]  /*1200*/  VIADD R23, R21.reuse, UR8 ;  /* 0x0000000815177c36 */ /* 0x040fe40008000000 */
[----:B------:R-:W-:-:S03]  /*1210*/  IMAD R59, R21, UR7, R24 ;  /* 0x00000007153b7c24 */ /* 0x000fc6000f8e0218 */
        /* <DEDUP_REMOVED lines=13> */
[----:B------:R-:W-:-:S05]  /*12f0*/  LEA R35, R33, R0, 0x3 ;  /* 0x0000000021237211 */ /* 0x000fca00078e18ff */
[----:B------:R-:W-:Y:S01]  /*1300*/  IMAD R35, R35, 0x4, R14 ;  /* 0x0000000423237824 */ /* 0x000fe200078e020e */
[----:B------:R-:W-:-:S04]  /*1310*/  IADD3 R33, PT, PT, R33, 0x4, RZ ;  /* 0x0000000421217810 */ /* 0x000fc80007ffe0ff */
[----:B------:R-:W-:Y:S01]  /*1320*/  ISETP.NE.AND P0, PT, R33, R29, PT ;  /* 0x0000001d2100720c */ /* 0x000fe20003f05270 */
[----:B--2---:R0:W-:Y:S04]  /*1330*/  STS [R35], R58 ;  /* 0x0000003a23007388 */ /* 0x0041e80000000800 */
[----:B---3--:R0:W-:Y:S04]  /*1340*/  STS [R35+0x20], R22 ;  /* 0x0000201623007388 */ /* 0x0081e80000000800 */
[----:B----4-:R0:W-:Y:S04]  /*1350*/  STS [R35+0x40], R20 ;  /* 0x0000401423007388 */ /* 0x0101e80000000800 */
[----:B-----5:R0:W-:Y:S01]  /*1360*/  STS [R35+0x60], R18 ;  /* 0x0000601223007388 */ /* 0x0201e20000000800 */
[----:B------:R-:W-:Y:S05]  /*1370*/  @P0 BRA `(.L_x_31) ;  /* 0xfffffffc00940947 */ /* 0x000fea000383ffff */
.L_x_30:
[----:B------:R-:W-:-:S13]  /*1380*/  LOP3.LUT P0, RZ, R16, 0x3, RZ, 0xc0, !PT ;  /* 0x0000000310ff7812 */ /* 0x000fda000780c0ff */
[----:B------:R-:W-:Y:S05]  /*1390*/  @!P0 BRA `(.L_x_29) ;  /* 0x00000000007c8947 */ /* 0x000fea0003800000 */
[----:B------:R-:W1:Y:S01]  /*13a0*/  LDCU UR7, c[0x0][0x39c] ;  /* 0x00007380ff0777ac */ /* 0x000e620008000800 */
[----:B0-----:R-:W0:Y:S01]  /*13b0*/  LDC.64 R18, c[0x0][0x390] ;  /* 0x0000e400ff127b82 */ /* 0x001e220000000a00 */
[----:B------:R-:W-:Y:S01]  /*13c0*/  IADD3 R14, PT, PT, R4, R29, RZ ;  /* 0x0000001d040e7210 */ /* 0x000fe20007ffe0ff */
[----:B------:R-:W2:Y:S01]  /*13d0*/  LDCU UR8, c[0x0][0x3a8] ;  /* 0x00007500ff0877ac */ /* 0x000ea20008000800 */
[----:B------:R-:W-:-:S03]  /*13e0*/  IADD3 R23, PT, PT, R2, UR4, RZ ;  /* 0x0000000402177c10 */ /* 0x000fc6000fffe0ff */
[----:B-1----:R-:W-:-:S04]  /*13f0*/  IMAD R22, R14, UR7, R5 ;  /* 0x000000070e167c24 */ /* 0x002fc8000f8e0205 */
[----:B--2---:R-:W-:-:S04]  /*1400*/  IMAD R21, R22, UR8, R23 ;  /* 0x0000000816157c24 */ /* 0x004fc8000f8e0217 */
[----:B0-----:R-:W-:-:S06]  /*1410*/  IMAD.WIDE.U32 R20, R21, 0x4, R18 ;  /* 0x0000000415147825 */ /* 0x001fcc00078e0012 */
[----:B------:R-:W2:Y:S01]  /*1420*/  LDG.E R20, desc[UR10][R20.64] ;  /* 0x0000000a14147981 */ /* 0x000ea2000c1e1900 */
[----:B------:R-:W0:Y:S01]  /*1430*/  S2UR UR6, SR_CgaCtaId ;  /* 0x00000000000679c3 */ /* 0x000e220000008800 */
[----:B------:R-:W-:Y:S01]  /*1440*/  UMOV UR5, 0x400 ;  /* 0x0000040000057882 */ /* 0x000fe20000000000 */
[----:B------:R-:W-:Y:S01]  /*1450*/  IMAD R29, R29, 0x8, R0 ;  /* 0x000000081d1d7824 */ /* 0x000fe200078e0200 */
[----:B------:R-:W-:-:S04]  /*1460*/  UIADD3 UR5, UPT, UPT, UR5, 0x1000, URZ ;  /* 0x0000100005057890 */ /* 0x000fc8000fffe0ff */
[----:B0-----:R-:W-:-:S06]  /*1470*/  ULEA UR5, UR6, UR5, 0x18 ;  /* 0x0000000506057291 */ /* 0x001fcc000f8ec0ff */
[----:B------:R-:W-:-:S04]  /*1480*/  LEA R14, R2, UR5, 0x8 ;  /* 0x00000005020e7c11 */ /* 0x000fc8000f8e40ff */
[----:B------:R-:W-:Y:S02]  /*1490*/  LEA R29, R29, R14, 0x2 ;  /* 0x0000000e1d1d7211 */ /* 0x000fe400078e10ff */
[----:B------:R-:W-:-:S04]  /*14a0*/  LOP3.LUT R14, R16, 0x3, RZ, 0xc0, !PT ;  /* 0x00000003100e7812 */ /* 0x000fc800078ec0ff */
[----:B------:R-:W-:Y:S01]  /*14b0*/  ISETP.NE.AND P0, PT, R14, 0x1, PT ;  /* 0x000000010e00780c */ /* 0x000fe20003f05270 */
[----:B--2---:R1:W-:-:S12]  /*14c0*/  STS [R29], R20 ;  /* 0x000000141d007388 */ /* 0x0043d80000000800 */
        /* <DEDUP_REMOVED lines=12> */
.L_x_29:
[----:B------:R-:W-:Y:S05]  /*1590*/  BSYNC.RECONVERGENT B0 ;  /* 0x0000000000007941 */ /* 0x000fea0003800200 */
.L_x_28:
[----:B------:R-:W3:Y:S08]  /*15a0*/  S2UR UR7, SR_CgaCtaId ;  /* 0x00000000000779c3 */ /* 0x000ef00000008800 */
[----:B------:R-:W-:Y:S06]  /*15b0*/  BAR.SYNC.DEFER_BLOCKING 0x0 ;  /* 0x0000000000007b1d */ /* 0x000fec0000010000 */
[----:B------:R-:W-:-:S02]  /*15c0*/  UMOV UR5, 0x400 ;  /* 0x0000040000057882 */ /* 0x000fc40000000000 */
[----:B------:R-:W-:Y:S02]  /*15d0*/  UIADD3 UR6, UPT, UPT, UR5, 0x1000, URZ ;  /* 0x0000100005067890 */ /* 0x000fe4000fffe0ff */
[----:B---3--:R-:W-:Y:S02]  /*15e0*/  ULEA UR8, UR7, UR5, 0x18 ;  /* 0x0000000507087291 */ /* 0x008fe4000f8ec0ff */
[----:B------:R-:W-:Y:S01]  /*15f0*/  ULEA UR6, UR7, UR6, 0x18 ;  /* 0x0000000607067291 */ /* 0x000fe2000f8ec0ff */
[----:B------:R-:W-:-:S11]  /*1600*/  UMOV UR5, URZ ;  /* 0x000000ff00057c82 */ /* 0x000fd60008000000 */
.L_x_32:
[----:B------:R-:W-:Y:S02]  /*1610*/  ULEA UR9, UR5, UR8, 0x8 ;  /* 0x0000000805097291 */ /* 0x000fe4000f8e40ff */
[----:B------:R-:W-:Y:S02]  /*1620*/  ULEA UR7, UR5, UR6, 0x8 ;  /* 0x0000000605077291 */ /* 0x000fe4000f8e40ff */
[----:B------:R-:W-:Y:S02]  /*1630*/  UIADD3 UR5, UPT, UPT, UR5, 0x2, URZ ;  /* 0x0000000205057890 */ /* 0x000fe4000fffe0ff */
[----:B0-2---:R-:W-:Y:S02]  /*1640*/  LEA R18, R2, UR9, 0x2 ;  /* 0x0000000902127c11 */ /* 0x005fe4000f8e10ff */
[----:B------:R-:W-:Y:S01]  /*1650*/  LEA R40, R0, UR7, 0x2 ;  /* 0x0000000700287c11 */ /* 0x000fe2000f8e10ff */
[----:B------:R-:W-:Y:S02]  /*1660*/  UISETP.NE.AND UP0, UPT, UR5, 0x10, UPT ;  /* 0x000000100500788c */ /* 0x000fe4000bf05270 */
[----:B------:R-:W-:Y:S04]  /*1670*/  LDS R14, [R18] ;  /* 0x00000000120e7984 */ /* 0x000fe80000000800 */
[----:B------:R-:W0:Y:S04]  /*1680*/  LDS R21, [R40] ;  /* 0x0000000028157984 */ /* 0x000e280000000800 */
[----:B------:R-:W2:Y:S04]  /*1690*/  LDS R24, [R18+0x40] ;  /* 0x0000400012187984 */ /* 0x000ea80000000800 */
[----:B------:R-:W3:Y:S04]  /*16a0*/  LDS R23, [R18+0x80] ;  /* 0x0000800012177984 */ /* 0x000ee80000000800 */
[----:B------:R-:W4:Y:S04]  /*16b0*/  LDS R22, [R18+0xc0] ;  /* 0x0000c00012167984 */ /* 0x000f280000000800 */
[----:B-1----:R-:W1:Y:S04]  /*16c0*/  LDS R20, [R40+0x20] ;  /* 0x0000200028147984 */ /* 0x002e680000000800 */
[----:B------:R-:W5:Y:S04]  /*16d0*/  LDS R19, [R40+0x40] ;  /* 0x0000400028137984 */ /* 0x000f680000000800 */
[----:B------:R-:W5:Y:S04]  /*16e0*/  LDS R29, [R40+0x60] ;  /* 0x00006000281d7984 */ /* 0x000f680000000800 */
[----:B------:R-:W5:Y:S04]  /*16f0*/  LDS R33, [R40+0x80] ;  /* 0x0000800028217984 */ /* 0x000f680000000800 */
[----:B------:R-:W5:Y:S04]  /*1700*/  LDS R39, [R40+0xa0] ;  /* 0x0000a00028277984 */ /* 0x000f680000000800 */
[----:B------:R-:W5:Y:S04]  /*1710*/  LDS R60, [R40+0xc0] ;  /* 0x0000c000283c7984 */ /* 0x000f680000000800 */
[----:B------:R-:W5:Y:S01]  /*1720*/  LDS R61, [R40+0xe0] ;  /* 0x0000e000283d7984 */ /* 0x000f620000000800 */
[C---:B0-----:R-:W-:Y:S01]  /*1730*/  FFMA R57, R21.reuse, R14, R57 ;  /* 0x0000000e15397223 */ /* 0x041fe20000000039 */
[----:B--2---:R-:W-:-:S02]  /*1740*/  FFMA R56, R21, R24, R56 ;  /* 0x0000001815387223 */ /* 0x004fc40000000038 */
[----:B------:R-:W-:Y:S01]  /*1750*/  LDS R62, [R40+0x100] ;  /* 0x00010000283e7984 */ /* 0x000fe20000000800 */
[----:B---3--:R-:W-:-:S03]  /*1760*/  FFMA R55, R21, R23, R55 ;  /* 0x0000001715377223 */ /* 0x008fc60000000037 */
[----:B------:R-:W-:Y:S01]  /*1770*/  LDS R59, [R40+0x120] ;  /* 0x00012000283b7984 */ /* 0x000fe20000000800 */
[----:B----4-:R-:W-:-:S03]  /*1780*/  FFMA R54, R21, R22, R54 ;  /* 0x0000001615367223 */ /* 0x010fc60000000036 */
[----:B------:R-:W-:Y:S01]  /*1790*/  LDS R58, [R40+0x140] ;  /* 0x00014000283a7984 */ /* 0x000fe20000000800 */
[C---:B-1----:R-:W-:Y:S01]  /*17a0*/  FFMA R53, R20.reuse, R14, R53 ;  /* 0x0000000e14357223 */ /* 0x042fe20000000035 */
[C---:B------:R-:W-:Y:S01]  /*17b0*/  FFMA R52, R20.reuse, R24, R52 ;  /* 0x0000001814347223 */ /* 0x040fe20000000034 */
[CC--:B------:R-:W-:Y:S01]  /*17c0*/  FFMA R51, R20.reuse, R23.reuse, R51 ;  /* 0x0000001714337223 */ /* 0x0c0fe20000000033 */
[----:B------:R-:W-:Y:S01]  /*17d0*/  FFMA R50, R20, R22, R50 ;  /* 0x0000001614327223 */ /* 0x000fe20000000032 */
[C---:B-----5:R-:W-:Y:S01]  /*17e0*/  FFMA R49, R19.reuse, R14, R49 ;  /* 0x0000000e13317223 */ /* 0x060fe20000000031 */
[C---:B------:R-:W-:Y:S01]  /*17f0*/  FFMA R48, R19.reuse, R24, R48 ;  /* 0x0000001813307223 */ /* 0x040fe20000000030 */
[CC--:B------:R-:W-:Y:S01]  /*1800*/  FFMA R47, R19.reuse, R23.reuse, R47 ;  /* 0x00000017132f7223 */ /* 0x0c0fe2000000002f */
[----:B------:R-:W-:Y:S01]  /*1810*/  FFMA R46, R19, R22, R46 ;  /* 0x00000016132e7223 */ /* 0x000fe2000000002e */
[C---:B------:R-:W-:Y:S01]  /*1820*/  FFMA R45, R29.reuse, R14, R45 ;  /* 0x0000000e1d2d7223 */ /* 0x040fe2000000002d */
        /* <DEDUP_REMOVED lines=11> */
[----:B------:R-:W0:Y:S01]  /*18e0*/  LDS R21, [R18+0x100] ;  /* 0x0001000012157984 */ /* 0x000e220000000800 */
[C---:B------:R-:W-:Y:S01]  /*18f0*/  FFMA R41, R60.reuse, R14, R41 ;  /* 0x0000000e3c297223 */ /* 0x040fe20000000029 */
[C---:B------:R-:W-:Y:S01]  /*1900*/  FFMA R42, R60.reuse, R24, R42 ;  /* 0x000000183c2a7223 */ /* 0x040fe2000000002a */
[CC--:B------:R-:W-:Y:S01]  /*1910*/  FFMA R43, R60.reuse, R23.reuse, R43 ;  /* 0x000000173c2b7223 */ /* 0x0c0fe2000000002b */
[----:B------:R-:W1:Y:S01]  /*1920*/  LDS R20, [R18+0x140] ;  /* 0x0001400012147984 */ /* 0x000e620000000800 */
[----:B------:R-:W-:Y:S01]  /*1930*/  FFMA R44, R60, R22, R44 ;  /* 0x000000163c2c7223 */ /* 0x000fe2000000002c */
[C---:B------:R-:W-:Y:S01]  /*1940*/  FFMA R12, R61.reuse, R14, R12 ;  /* 0x0000000e3d0c7223 */ /* 0x040fe2000000000c */
[C---:B------:R-:W-:Y:S01]  /*1950*/  FFMA R13, R61.reuse, R24, R13 ;  /* 0x000000183d0d7223 */ /* 0x040fe2000000000d */
[----:B------:R-:W2:Y:S01]  /*1960*/  LDS R19, [R18+0x180] ;  /* 0x0001800012137984 */ /* 0x000ea20000000800 */
[C---:B------:R-:W-:Y:S01]  /*1970*/  FFMA R10, R61.reuse, R23, R10 ;  /* 0x000000173d0a7223 */ /* 0x040fe2000000000a */
[----:B------:R-:W-:-:S02]  /*1980*/  FFMA R9, R61, R22, R9 ;  /* 0x000000163d097223 */ /* 0x000fc40000000009 */
[----:B------:R-:W3:Y:S04]  /*1990*/  LDS R29, [R40+0x160] ;  /* 0x00016000281d7984 */ /* 0x000ee80000000800 */
[----:B------:R-:W4:Y:S04]  /*19a0*/  LDS R33, [R40+0x180] ;  /* 0x0001800028217984 */ /* 0x000f280000000800 */
[----:B------:R-:W5:Y:S04]  /*19b0*/  LDS R35, [R40+0x1a0] ;  /* 0x0001a00028237984 */ /* 0x000f680000000800 */
[----:B------:R-:W5:Y:S04]  /*19c0*/  LDS R39, [R40+0x1e0] ;  /* 0x0001e00028277984 */ /* 0x000f680000000800 */
[----:B------:R-:W5:Y:S04]  /*19d0*/  LDS R18, [R18+0x1c0] ;  /* 0x0001c00012127984 */ /* 0x000f680000000800 */
[----:B------:R-:W5:Y:S01]  /*19e0*/  LDS R40, [R40+0x1c0] ;  /* 0x0001c00028287984 */ /* 0x000f620000000800 */
[-C--:B0-----:R-:W-:Y:S01]  /*19f0*/  FFMA R57, R62, R21.reuse, R57 ;  /* 0x000000153e397223 */ /* 0x081fe20000000039 */
[CC--:B------:R-:W-:Y:S01]  /*1a00*/  FFMA R53, R59.reuse, R21.reuse, R53 ;  /* 0x000000153b357223 */ /* 0x0c0fe20000000035 */
[----:B------:R-:W-:Y:S01]  /*1a10*/  FFMA R49, R58, R21, R49 ;  /* 0x000000153a317223 */ /* 0x000fe20000000031 */
[-C--:B-1----:R-:W-:Y:S01]  /*1a20*/  FFMA R56, R62, R20.reuse, R56 ;  /* 0x000000143e387223 */ /* 0x082fe20000000038 */
[CC--:B------:R-:W-:Y:S01]  /*1a30*/  FFMA R52, R59.reuse, R20.reuse, R52 ;  /* 0x000000143b347223 */ /* 0x0c0fe20000000034 */
[-C--:B------:R-:W-:Y:S01]  /*1a40*/  FFMA R48, R58, R20.reuse, R48 ;  /* 0x000000143a307223 */ /* 0x080fe20000000030 */
[-C--:B--2---:R-:W-:Y:S01]  /*1a50*/  FFMA R55, R62, R19.reuse, R55 ;  /* 0x000000133e377223 */ /* 0x084fe20000000037 */
[-C--:B------:R-:W-:Y:S01]  /*1a60*/  FFMA R51, R59, R19.reuse, R51 ;  /* 0x000000133b337223 */ /* 0x080fe20000000033 */
[----:B------:R-:W-:Y:S01]  /*1a70*/  FFMA R47, R58, R19, R47 ;  /* 0x000000133a2f7223 */ /* 0x000fe2000000002f */
[C---:B---3--:R-:W-:Y:S01]  /*1a80*/  FFMA R45, R29.reuse, R21, R45 ;  /* 0x000000151d2d7223 */ /* 0x048fe2000000002d */
[CC--:B------:R-:W-:Y:S01]  /*1a90*/  FFMA R25, R29.reuse, R20.reuse, R25 ;  /* 0x000000141d197223 */ /* 0x0c0fe20000000019 */
[----:B------:R-:W-:Y:S01]  /*1aa0*/  FFMA R26, R29, R19, R26 ;  /* 0x000000131d1a7223 */ /* 0x000fe2000000001a */
[C---:B----4-:R-:W-:Y:S01]  /*1ab0*/  FFMA R28, R33.reuse, R21, R28 ;  /* 0x00000015211c7223 */ /* 0x050fe2000000001c */
[CC--:B------:R-:W-:Y:S01]  /*1ac0*/  FFMA R30, R33.reuse, R20.reuse, R30 ;  /* 0x00000014211e7223 */ /* 0x0c0fe2000000001e */
[----:B------:R-:W-:Y:S01]  /*1ad0*/  FFMA R31, R33, R19, R31 ;  /* 0x00000013211f7223 */ /* 0x000fe2000000001f */
[C---:B-----5:R-:W-:Y:S01]  /*1ae0*/  FFMA R34, R35.reuse, R21, R34 ;  /* 0x0000001523227223 */ /* 0x060fe20000000022 */
[CC--:B------:R-:W-:Y:S01]  /*1af0*/  FFMA R36, R35.reuse, R20.reuse, R36 ;  /* 0x0000001423247223 */ /* 0x0c0fe20000000024 */
[----:B------:R-:W-:Y:S01]  /*1b00*/  FFMA R37, R35, R19, R37 ;  /* 0x0000001323257223 */ /* 0x000fe20000000025 */
[C---:B------:R-:W-:Y:S01]  /*1b10*/  FFMA R12, R39.reuse, R21, R12 ;  /* 0x00000015270c7223 */ /* 0x040fe2000000000c */
[C---:B------:R-:W-:Y:S01]  /*1b20*/  FFMA R13, R39.reuse, R20, R13 ;  /* 0x00000014270d7223 */ /* 0x040fe2000000000d */
[----:B------:R-:W-:Y:S01]  /*1b30*/  FFMA R10, R39, R19, R10 ;  /* 0x00000013270a7223 */ /* 0x000fe2000000000a */
[-C--:B------:R-:W-:Y:S01]  /*1b40*/  FFMA R54, R62, R18.reuse, R54 ;  /* 0x000000123e367223 */ /* 0x080fe20000000036 */
[-C--:B------:R-:W-:Y:S01]  /*1b50*/  FFMA R50, R59, R18.reuse, R50 ;  /* 0x000000123b327223 */ /* 0x080fe20000000032 */
[-C--:B------:R-:W-:Y:S01]  /*1b60*/  FFMA R46, R58, R18.reuse, R46 ;  /* 0x000000123a2e7223 */ /* 0x080fe2000000002e */
[-C--:B------:R-:W-:Y:S01]  /*1b70*/  FFMA R27, R29, R18.reuse, R27 ;  /* 0x000000121d1b7223 */ /* 0x080fe2000000001b */
[-C--:B------:R-:W-:Y:S01]  /*1b80*/  FFMA R32, R33, R18.reuse, R32 ;  /* 0x0000001221207223 */ /* 0x080fe20000000020 */
[-C--:B------:R-:W-:Y:S01]  /*1b90*/  FFMA R38, R35, R18.reuse, R38 ;  /* 0x0000001223267223 */ /* 0x080fe20000000026 */
[----:B------:R-:W-:Y:S01]  /*1ba0*/  FFMA R9, R39, R18, R9 ;  /* 0x0000001227097223 */ /* 0x000fe20000000009 */
[C---:B------:R-:W-:Y:S01]  /*1bb0*/  FFMA R41, R40.reuse, R21, R41 ;  /* 0x0000001528297223 */ /* 0x040fe20000000029 */
[C---:B------:R-:W-:Y:S01]  /*1bc0*/  FFMA R42, R40.reuse, R20, R42 ;  /* 0x00000014282a7223 */ /* 0x040fe2000000002a */
[C---:B------:R-:W-:Y:S01]  /*1bd0*/  FFMA R43, R40.reuse, R19, R43 ;  /* 0x00000013282b7223 */ /* 0x040fe2000000002b */
[----:B------:R-:W-:Y:S01]  /*1be0*/  FFMA R44, R40, R18, R44 ;  /* 0x00000012282c7223 */ /* 0x000fe2000000002c */
[----:B------:R-:W-:Y:S06]  /*1bf0*/  BRA.U UP0, `(.L_x_32) ;  /* 0xfffffff900847547 */ /* 0x000fec000b83ffff */
[----:B------:R-:W0:Y:S01]  /*1c00*/  LDCU UR5, c[0x0][0x3cc] ;  /* 0x00007980ff0577ac */ /* 0x000e220008000800 */
[----:B------:R-:W-:-:S04]  /*1c10*/  UIADD3 UR4, UPT, UPT, UR4, 0x10, URZ ;  /* 0x0000001004047890 */ /* 0x000fc8000fffe0ff */
[----:B0-----:R-:W-:Y:S01]  /*1c20*/  UISETP.GE.AND UP0, UPT, UR4, UR5, UPT ;  /* 0x000000050400728c */ /* 0x001fe2000bf06270 */
[----:B------:R-:W-:Y:S08]  /*1c30*/  BAR.SYNC.DEFER_BLOCKING 0x0 ;  /* 0x0000000000007b1d */ /* 0x000ff00000010000 */
[----:B------:R-:W-:Y:S05]  /*1c40*/  BRA.U !UP0, `(.L_x_33) ;  /* 0xffffffed08447547 */ /* 0x000fea000b83ffff */
.L_x_20:
[----:B------:R-:W-:-:S04]  /*1c50*/  ISETP.GE.AND P0, PT, R0, R17, PT ;  /* 0x000000110000720c */ /* 0x000fc80003f06270 */
[----:B------:R-:W-:-:S13]  /*1c60*/  ISETP.GE.OR P0, PT, R2, R11, P0 ;  /* 0x0000000b0200720c */ /* 0x000fda0000706670 */
[----:B------:R-:W-:Y:S05]  /*1c70*/  @P0 EXIT ;  /* 0x000000000000094d */ /* 0x000fea0003800000 */
[----:B------:R-:W0:Y:S01]  /*1c80*/  LDC R2, c[0x0][0x3a4] ;  /* 0x0000e900ff027b82 */ /* 0x000e220000000800 */
[----:B------:R-:W-:Y:S01]  /*1c90*/  VIMNMX R0, PT, PT, R16, R15, PT ;  /* 0x0000000f10007248 */ /* 0x000fe20003fe0100 */
[----:B------:R-:W1:Y:S01]  /*1ca0*/  LDCU UR4, c[0x0][0x3c8] ;  /* 0x00007900ff0477ac */ /* 0x000e620008000800 */
[C---:B------:R-:W-:Y:S02]  /*1cb0*/  ISETP.GE.AND P2, PT, R15.reuse, 0x2, PT ;  /* 0x000000020f00780c */ /* 0x040fe40003f46270 */
[----:B------:R-:W-:Y:S02]  /*1cc0*/  ISETP.GE.AND P1, PT, R0, 0x1, PT ;  /* 0x000000010000780c */ /* 0x000fe40003f26270 */
[----:B------:R-:W-:Y:S02]  /*1cd0*/  ISETP.LT.OR P4, PT, R16, 0x1, !P2 ;  /* 0x000000011000780c */ /* 0x000fe40005781670 */
[----:B------:R-:W-:-:S04]  /*1ce0*/  ISETP.GE.AND P3, PT, R15, 0x3, PT ;  /* 0x000000030f00780c */ /* 0x000fc80003f66270 */
[----:B------:R-:W-:-:S05]  /*1cf0*/  ISETP.LT.OR P5, PT, R16, 0x1, !P3 ;  /* 0x000000011000780c */ /* 0x000fca0005fa1670 */
[----:B------:R-:W2:Y:S01]  /*1d00*/  @P1 LDC.64 R20, c[0x0][0x380] ;  /* 0x0000e000ff141b82 */ /* 0x000ea20000000a00 */
[----:B-1----:R-:W-:Y:S01]  /*1d10*/  IADD3 R23, PT, PT, R7, UR4, RZ ;  /* 0x0000000407177c10 */ /* 0x002fe2000fffe0ff */
[----:B0-----:R-:W-:-:S06]  /*1d20*/  IMAD.IADD R11, R2, 0x1, -R3 ;  /* 0x00000001020b7824 */ /* 0x001fcc00078e0a03 */
[----:B------:R-:W0:Y:S01]  /*1d30*/  @!P4 LDC R6, c[0x0][0x3c4] ;  /* 0x0000f100ff06cb82 */ /* 0x000e220000000800 */
[----:B------:R-:W-:Y:S02]  /*1d40*/  ISETP.GE.AND P0, PT, R11, 0x4, PT ;  /* 0x000000040b00780c */ /* 0x000fe40003f06270 */
[C---:B------:R-:W-:Y:S02]  /*1d50*/  VIMNMX R11, PT, PT, R16.reuse, R11, PT ;  /* 0x0000000b100b7248 */ /* 0x040fe40003fe0100 */
[----:B------:R-:W-:-:S03]  /*1d60*/  ISETP.LT.OR P6, PT, R16, 0x1, !P0 ;  /* 0x000000011000780c */ /* 0x000fc600047c1670 */
[----:B------:R-:W1:Y:S08]  /*1d70*/  @!P5 LDC R14, c[0x0][0x3c4] ;  /* 0x0000f100ff0edb82 */ /* 0x000e700000000800 */
[----:B------:R-:W3:Y:S01]  /*1d80*/  @!P4 LDC.64 R18, c[0x0][0x380] ;  /* 0x0000e000ff12cb82 */ /* 0x000ee20000000a00 */
[----:B--2---:R-:W-:-:S05]  /*1d90*/  @P1 IMAD.WIDE R20, R7, 0x4, R20 ;  /* 0x0000000407141825 */ /* 0x004fca00078e0214 */
[----:B------:R2:W-:Y:S01]  /*1da0*/  @P1 STG.E desc[UR10][R20.64], R57 ;  /* 0x0000003914001986 */ /* 0x0005e2000c10190a */
[----:B------:R-:W-:Y:S01]  /*1db0*/  ISETP.GE.AND P1, PT, R15, 0x1, PT ;  /* 0x000000010f00780c */ /* 0x000fe20003f26270 */
[----:B------:R-:W4:Y:S01]  /*1dc0*/  @!P6 LDC R22, c[0x0][0x3c4] ;  /* 0x0000f100ff16eb82 */ /* 0x000f220000000800 */
[----:B0-----:R-:W-:-:S07]  /*1dd0*/  @!P4 IADD3 R17, PT, PT, R7, R6, RZ ;  /* 0x000000060711c210 */ /* 0x001fce0007ffe0ff */
[----:B------:R-:W0:Y:S01]  /*1de0*/  @!P5 LDC.64 R4, c[0x0][0x380] ;  /* 0x0000e000ff04db82 */ /* 0x000e220000000a00 */
[----:B-1----:R-:W-:-:S07]  /*1df0*/  @!P5 LEA R15, R14, R7, 0x1 ;  /* 0x000000070e0fd211 */ /* 0x002fce00078e08ff */
[----:B------:R-:W1:Y:S01]  /*1e00*/  @!P6 LDC.64 R2, c[0x0][0x380] ;  /* 0x0000e000ff02eb82 */ /* 0x000e620000000a00 */
[----:B---3--:R-:W-:-:S05]  /*1e10*/  @!P4 IMAD.WIDE R18, R17, 0x4, R18 ;  /* 0x000000041112c825 */ /* 0x008fca00078e0212 */
[----:B------:R3:W-:Y:S01]  /*1e20*/  @!P4 STG.E desc[UR10][R18.64], R56 ;  /* 0x000000381200c986 */ /* 0x0007e2000c10190a */
[----:B------:R-:W-:Y:S01]  /*1e30*/  ISETP.LT.OR P4, PT, R16, 0x2, !P1 ;  /* 0x000000021000780c */ /* 0x000fe20004f81670 */
[----:B----4-:R-:W-:Y:S02]  /*1e40*/  @!P6 IMAD R17, R22, 0x3, R7 ;  /* 0x000000031611e824 */ /* 0x010fe400078e0207 */
[----:B0-----:R-:W-:-:S10]  /*1e50*/  @!P5 IMAD.WIDE R4, R15, 0x4, R4 ;  /* 0x000000040f04d825 */ /* 0x001fd400078e0204 */
[----:B--2---:R-:W0:Y:S01]  /*1e60*/  @!P4 LDC.64 R20, c[0x0][0x380] ;  /* 0x0000e000ff14cb82 */ /* 0x004e220000000a00 */
[----:B------:R-:W-:Y:S01]  /*1e70*/  @!P5 STG.E desc[UR10][R4.64], R55 ;  /* 0x000000370400d986 */ /* 0x000fe2000c10190a */
[----:B------:R-:W-:Y:S01]  /*1e80*/  ISETP.GE.AND P5, PT, R0, 0x2, PT ;  /* 0x000000020000780c */ /* 0x000fe20003fa6270 */
[----:B-1----:R-:W-:-:S05]  /*1e90*/  @!P6 IMAD.WIDE R2, R17, 0x4, R2 ;  /* 0x000000041102e825 */ /* 0x002fca00078e0202 */
[----:B------:R1:W-:Y:S01]  /*1ea0*/  @!P6 STG.E desc[UR10][R2.64], R54 ;  /* 0x000000360200e986 */ /* 0x0003e2000c10190a */
[----:B------:R-:W-:-:S06]  /*1eb0*/  ISETP.LT.OR P6, PT, R16, 0x2, !P3 ;  /* 0x000000021000780c */ /* 0x000fcc0005fc1670 */
[----:B------:R-:W1:Y:S08]  /*1ec0*/  @P5 LDC R6, c[0x0][0x3c4] ;  /* 0x0000f100ff065b82 */ /* 0x000e700000000800 */
[----:B------:R-:W2:Y:S01]  /*1ed0*/  @!P6 LDC R22, c[0x0][0x3c4] ;  /* 0x0000f100ff16eb82 */ /* 0x000ea20000000800 */
[----:B0-----:R-:W-:-:S05]  /*1ee0*/  @!P4 IMAD.WIDE R20, R23, 0x4, R20 ;  /* 0x000000041714c825 */ /* 0x001fca00078e0214 */
[----:B------:R0:W-:Y:S01]  /*1ef0*/  @!P4 STG.E desc[UR10][R20.64], R53 ;  /* 0x000000351400c986 */ /* 0x0001e2000c10190a */
[----:B------:R-:W-:Y:S01]  /*1f00*/  ISETP.LT.OR P4, PT, R16, 0x2, !P0 ;  /* 0x000000021000780c */ /* 0x000fe20004781670 */
[----:B---3--:R-:W3:Y:S08]  /*1f10*/  @P5 LDC.64 R18, c[0x0][0x380] ;  /* 0x0000e000ff125b82 */ /* 0x008ef00000000a00 */
[----:B------:R-:W4:Y:S01]  /*1f20*/  @!P6 LDC.64 R14, c[0x0][0x380] ;  /* 0x0000e000ff0eeb82 */ /* 0x000f220000000a00 */
[----:B-1----:R-:W-:Y:S01]  /*1f30*/  @P5 IMAD.IADD R3, R23, 0x1, R6 ;  /* 0x0000000117035824 */ /* 0x002fe200078e0206 */
[----:B--2---:R-:W-:-:S06]  /*1f40*/  @!P6 LEA R5, R22, R23, 0x1 ;  /* 0x000000171605e211 */ /* 0x004fcc00078e08ff */
[----:B------:R-:W1:Y:S01]  /*1f50*/  @!P4 LDC.64 R6, c[0x0][0x380] ;  /* 0x0000e000ff06cb82 */ /* 0x000e620000000a00 */
[----:B---3--:R-:W-:-:S07]  /*1f60*/  @P5 IMAD.WIDE R18, R3, 0x4, R18 ;  /* 0x0000000403125825 */ /* 0x008fce00078e0212 */
[----:B------:R-:W2:Y:S01]  /*1f70*/  @!P4 LDC R22, c[0x0][0x3c4] ;  /* 0x0000f100ff16cb82 */ /* 0x000ea20000000800 */
[----:B------:R3:W-:Y:S01]  /*1f80*/  @P5 STG.E desc[UR10][R18.64], R52 ;  /* 0x0000003412005986 */ /* 0x0007e2000c10190a */
[----:B------:R-:W-:Y:S01]  /*1f90*/  ISETP.LT.OR P5, PT, R16, 0x3, !P2 ;  /* 0x000000031000780c */ /* 0x000fe200057a1670 */
[----:B----4-:R-:W-:-:S05]  /*1fa0*/  @!P6 IMAD.WIDE R14, R5, 0x4, R14 ;  /* 0x00000004050ee825 */ /* 0x010fca00078e020e */
[----:B------:R4:W-:Y:S01]  /*1fb0*/  @!P6 STG.E desc[UR10][R14.64], R51 ;  /* 0x000000330e00e986 */ /* 0x0009e2000c10190a */
[----:B------:R-:W-:-:S06]  /*1fc0*/  ISETP.LT.OR P6, PT, R16, 0x3, !P1 ;  /* 0x000000031000780c */ /* 0x000fcc0004fc1670 */
[----:B0-----:R-:W3:Y:S01]  /*1fd0*/  @!P5 LDC R20, c[0x0][0x3c4] ;  /* 0x0000f100ff14db82 */ /* 0x001ee20000000800 */
[----:B--2---:R-:W-:Y:S01]  /*1fe0*/  @!P4 IMAD R17, R22, 0x3, R23 ;  /* 0x000000031611c824 */ /* 0x004fe200078e0217 */
[----:B------:R-:W-:-:S06]  /*1ff0*/  IADD3 R23, PT, PT, R23, UR4, RZ ;  /* 0x0000000417177c10 */ /* 0x000fcc000fffe0ff */
[----:B------:R-:W4:Y:S01]  /*2000*/  @!P6 LDC.64 R4, c[0x0][0x380] ;  /* 0x0000e000ff04eb82 */ /* 0x000f220000000a00 */
[----:B-1----:R-:W-:-:S05]  /*2010*/  @!P4 IMAD.WIDE R6, R17, 0x4, R6 ;  /* 0x000000041106c825 */ /* 0x002fca00078e0206 */
[----:B------:R0:W-:Y:S02]  /*2020*/  @!P4 STG.E desc[UR10][R6.64], R50 ;  /* 0x000000320600c986 */ /* 0x0001e4000c10190a */
[----:B------:R-:W1:Y:S01]  /*2030*/  @!P5 LDC.64 R2, c[0x0][0x380] ;  /* 0x0000e000ff02db82 */ /* 0x000e620000000a00 */
[----:B------:R-:W-:Y:S02]  /*2040*/  ISETP.GE.AND P4, PT, R0, 0x3, PT ;  /* 0x000000030000780c */ /* 0x000fe40003f86270 */
[----:B---3--:R-:W-:-:S11]  /*2050*/  @!P5 IADD3 R19, PT, PT, R23, R20, RZ ;  /* 0x000000141713d210 */ /* 0x008fd60007ffe0ff */
[----:B------:R-:W0:Y:S01]  /*2060*/  @P4 LDC R0, c[0x0][0x3c4] ;  /* 0x0000f100ff004b82 */ /* 0x000e220000000800 */
[----:B----4-:R-:W-:-:S05]  /*2070*/  @!P6 IMAD.WIDE R14, R23, 0x4, R4 ;  /* 0x00000004170ee825 */ /* 0x010fca00078e0204 */
[----:B------:R2:W-:Y:S01]  /*2080*/  @!P6 STG.E desc[UR10][R14.64], R49 ;  /* 0x000000310e00e986 */ /* 0x0005e2000c10190a */
[----:B------:R-:W-:Y:S01]  /*2090*/  ISETP.LT.OR P6, PT, R16, 0x3, !P0 ;  /* 0x000000031000780c */ /* 0x000fe200047c1670 */
[----:B------:R-:W3:Y:S01]  /*20a0*/  @P4 LDC.64 R20, c[0x0][0x380] ;  /* 0x0000e000ff144b82 */ /* 0x000ee20000000a00 */
[----:B-1----:R-:W-:-:S05]  /*20b0*/  @!P5 IMAD.WIDE R18, R19, 0x4, R2 ;  /* 0x000000041312d825 */ /* 0x002fca00078e0202 */
[----:B------:R-:W-:Y:S01]  /*20c0*/  @!P5 STG.E desc[UR10][R18.64], R48 ;  /* 0x000000301200d986 */ /* 0x000fe2000c10190a */
[----:B------:R-:W-:-:S05]  /*20d0*/  ISETP.LT.OR P5, PT, R16, 0x4, !P1 ;  /* 0x000000041000780c */ /* 0x000fca0004fa1670 */
[----:B------:R-:W2:Y:S01]  /*20e0*/  @!P6 LDC R22, c[0x0][0x3c4] ;  /* 0x0000f100ff16eb82 */ /* 0x000ea20000000800 */
[----:B0-----:R-:W-:-:S07]  /*20f0*/  @P4 IMAD R7, R0, 0x2, R23 ;  /* 0x0000000200074824 */ /* 0x001fce00078e0217 */
[----:B------:R-:W0:Y:S01]  /*2100*/  @!P6 LDC.64 R4, c[0x0][0x380] ;  /* 0x0000e000ff04eb82 */ /* 0x000e220000000a00 */
[----:B---3--:R-:W-:-:S07]  /*2110*/  @P4 IMAD.WIDE R6, R7, 0x4, R20 ;  /* 0x0000000407064825 */ /* 0x008fce00078e0214 */
[----:B------:R-:W1:Y:S01]  /*2120*/  @!P5 LDC.64 R2, c[0x0][0x380] ;  /* 0x0000e000ff02db82 */ /* 0x000e620000000a00 */
[----:B------:R3:W-:Y:S01]  /*2130*/  @P4 STG.E desc[UR10][R6.64], R47 ;  /* 0x0000002f06004986 */ /* 0x0007e2000c10190a */
[----:B------:R-:W-:Y:S01]  /*2140*/  ISETP.LT.OR P4, PT, R16, 0x4, !P2 ;  /* 0x000000041000780c */ /* 0x000fe20005781670 */
[----:B--2---:R-:W-:Y:S01]  /*2150*/  @!P6 IMAD R15, R22, 0x3, R23 ;  /* 0x00000003160fe824 */ /* 0x004fe200078e0217 */
[----:B------:R-:W-:-:S11]  /*2160*/  IADD3 R23, PT, PT, R23, UR4, RZ ;  /* 0x0000000417177c10 */ /* 0x000fd6000fffe0ff */
[----:B------:R-:W2:Y:S01]  /*2170*/  @!P4 LDC R0, c[0x0][0x3c4] ;  /* 0x0000f100ff00cb82 */ /* 0x000ea20000000800 */
[----:B0-----:R-:W-:-:S05]  /*2180*/  @!P6 IMAD.WIDE R4, R15, 0x4, R4 ;  /* 0x000000040f04e825 */ /* 0x001fca00078e0204 */
[----:B------:R2:W-:Y:S01]  /*2190*/  @!P6 STG.E desc[UR10][R4.64], R46 ;  /* 0x0000002e0400e986 */ /* 0x0005e2000c10190a */
[----:B------:R-:W-:Y:S01]  /*21a0*/  ISETP.LT.OR P6, PT, R16, 0x4, !P3 ;  /* 0x000000041000780c */ /* 0x000fe20005fc1670 */
[----:B---3--:R-:W0:Y:S01]  /*21b0*/  @!P4 LDC.64 R6, c[0x0][0x380] ;  /* 0x0000e000ff06cb82 */ /* 0x008e220000000a00 */
[----:B-1----:R-:W-:-:S05]  /*21c0*/  @!P5 IMAD.WIDE R2, R23, 0x4, R2 ;  /* 0x000000041702d825 */ /* 0x002fca00078e0202 */
[----:B------:R1:W-:Y:S01]  /*21d0*/  @!P5 STG.E desc[UR10][R2.64], R45 ;  /* 0x0000002d0200d986 */ /* 0x0003e2000c10190a */
[----:B------:R-:W-:-:S05]  /*21e0*/  ISETP.GE.AND P5, PT, R11, 0x4, PT ;  /* 0x000000040b00780c */ /* 0x000fca0003fa6270 */
[----:B------:R-:W1:Y:S01]  /*21f0*/  @!P6 LDC R20, c[0x0][0x3c4] ;  /* 0x0000f100ff14eb82 */ /* 0x000e620000000800 */
[----:B--2---:R-:W-:-:S07]  /*2200*/  @!P4 IADD3 R5, PT, PT, R23, R0, RZ ;  /* 0x000000001705c210 */ /* 0x004fce0007ffe0ff */
[----:B------:R-:W2:Y:S01]  /*2210*/  @P5 LDC R22, c[0x0][0x3c4] ;  /* 0x0000f100ff165b82 */ /* 0x000ea20000000800 */
[----:B0-----:R-:W-:-:S07]  /*2220*/  @!P4 IMAD.WIDE R4, R5, 0x4, R6 ;  /* 0x000000040504c825 */ /* 0x001fce00078e0206 */
[----:B------:R-:W0:Y:S01]  /*2230*/  @!P6 LDC.64 R14, c[0x0][0x380] ;  /* 0x0000e000ff0eeb82 */ /* 0x000e220000000a00 */
[----:B------:R3:W-:Y:S01]  /*2240*/  @!P4 STG.E desc[UR10][R4.64], R25 ;  /* 0x000000190400c986 */ /* 0x0007e2000c10190a */
[----:B------:R-:W-:-:S06]  /*2250*/  ISETP.LT.OR P4, PT, R16, 0x5, !P1 ;  /* 0x000000051000780c */ /* 0x000fcc0004f81670 */
[----:B------:R-:W4:Y:S01]  /*2260*/  @P5 LDC.64 R18, c[0x0][0x380] ;  /* 0x0000e000ff125b82 */ /* 0x000f220000000a00 */
[----:B-1----:R-:W-:Y:S01]  /*2270*/  @!P6 LEA R3, R20, R23, 0x1 ;  /* 0x000000171403e211 */ /* 0x002fe200078e08ff */
[----:B--2---:R-:W-:Y:S02]  /*2280*/  @P5 IMAD R7, R22, 0x3, R23 ;  /* 0x0000000316075824 */ /* 0x004fe400078e0217 */
[----:B------:R-:W-:Y:S02]  /*2290*/  VIADD R23, R23, UR4 ;  /* 0x0000000417177c36 */ /* 0x000fe40008000000 */
[----:B0-----:R-:W-:Y:S02]  /*22a0*/  @!P6 IMAD.WIDE R2, R3, 0x4, R14 ;  /* 0x000000040302e825 */ /* 0x001fe400078e020e */
[----:B------:R-:W3:Y:S03]  /*22b0*/  @!P4 LDC.64 R14, c[0x0][0x380] ;  /* 0x0000e000ff0ecb82 */ /* 0x000ee60000000a00 */
[----:B------:R0:W-:Y:S01]  /*22c0*/  @!P6 STG.E desc[UR10][R2.64], R26 ;  /* 0x0000001a0200e986 */ /* 0x0001e2000c10190a */
[----:B------:R-:W-:Y:S01]  /*22d0*/  ISETP.LT.OR P6, PT, R16, 0x5, !P2 ;  /* 0x000000051000780c */ /* 0x000fe200057c1670 */
[----:B----4-:R-:W-:-:S05]  /*22e0*/  @P5 IMAD.WIDE R6, R7, 0x4, R18 ;  /* 0x0000000407065825 */ /* 0x010fca00078e0212 */
[----:B------:R1:W-:Y:S01]  /*22f0*/  @P5 STG.E desc[UR10][R6.64], R27 ;  /* 0x0000001b06005986 */ /* 0x0003e2000c10190a */
[----:B------:R-:W-:-:S06]  /*2300*/  ISETP.LT.OR P5, PT, R16, 0x5, !P3 ;  /* 0x000000051000780c */ /* 0x000fcc0005fa1670 */
[----:B------:R-:W0:Y:S01]  /*2310*/  @!P6 LDC R0, c[0x0][0x3c4] ;  /* 0x0000f100ff00eb82 */ /* 0x000e220000000800 */
[----:B---3--:R-:W-:-:S07]  /*2320*/  @!P4 IMAD.WIDE R4, R23, 0x4, R14 ;  /* 0x000000041704c825 */ /* 0x008fce00078e020e */
[----:B------:R-:W1:Y:S01]  /*2330*/  @!P5 LDC R22, c[0x0][0x3c4] ;  /* 0x0000f100ff16db82 */ /* 0x000e620000000800 */
[----:B------:R2:W-:Y:S01]  /*2340*/  @!P4 STG.E desc[UR10][R4.64], R28 ;  /* 0x0000001c0400c986 */ /* 0x0005e2000c10190a */
[----:B------:R-:W-:-:S06]  /*2350*/  ISETP.LT.OR P4, PT, R16, 0x5, !P0 ;  /* 0x000000051000780c */ /* 0x000fcc0004781670 */
[----:B------:R-:W3:Y:S08]  /*2360*/  @!P6 LDC.64 R18, c[0x0][0x380] ;  /* 0x0000e000ff12eb82 */ /* 0x000ef00000000a00 */
[----:B------:R-:W4:Y:S01]  /*2370*/  @!P5 LDC.64 R20, c[0x0][0x380] ;  /* 0x0000e000ff14db82 */ /* 0x000f220000000a00 */
[----:B0-----:R-:W-:Y:S02]  /*2380*/  @!P6 IADD3 R3, PT, PT, R23, R0, RZ ;  /* 0x000000001703e210 */ /* 0x001fe40007ffe0ff */
[----:B-1----:R-:W-:-:S05]  /*2390*/  @!P5 LEA R7, R22, R23, 0x1 ;  /* 0x000000171607d211 */ /* 0x002fca00078e08ff */
        /* <DEDUP_REMOVED lines=16> */
[----:B--2---:R-:W-:-:S07]  /*24a0*/  @!P6 IMAD.IADD R7, R23, 0x1, R20 ;  /* 0x000000011707e824 */ /* 0x004fce00078e0214 */
        /* <DEDUP_REMOVED lines=10> */
[----:B------:R-:W1:Y:S03]  /*2550*/  @!P5 LDC R20, c[0x0][0x3c4] ;  /* 0x0000f100ff14db82 */ /* 0x000e660000000800 */
[----:B0-----:R-:W-:Y:S01]  /*2560*/  @!P4 IMAD.WIDE R4, R11, 0x4, R4 ;  /* 0x000000040b04c825 */ /* 0x001fe200078e0204 */
[----:B------:R-:W-:-:S04]  /*2570*/  IADD3 R11, PT, PT, R23, UR4, RZ ;  /* 0x00000004170b7c10 */ /* 0x000fc8000fffe0ff */
[----:B------:R-:W0:Y:S01]  /*2580*/  @!P5 LDC.64 R14, c[0x0][0x380] ;  /* 0x0000e000ff0edb82 */ /* 0x000e220000000a00 */
[----:B------:R2:W-:Y:S01]  /*2590*/  @!P4 STG.E desc[UR10][R4.64], R37 ;  /* 0x000000250400c986 */ /* 0x0005e2000c10190a */
[----:B------:R-:W-:Y:S01]  /*25a0*/  ISETP.LT.OR P4, PT, R16, 0x7, !P2 ;  /* 0x000000071000780c */ /* 0x000fe20005781670 */
[----:B------:R-:W-:Y:S01]  /*25b0*/  VIADD R27, R11, UR4 ;  /* 0x000000040b1b7c36 */ /* 0x000fe20008000000 */
[----:B------:R-:W-:-:S04]  /*25c0*/  ISETP.LT.OR P2, PT, R8, 0x8, !P2 ;  /* 0x000000080800780c */ /* 0x000fc80005741670 */
[----:B------:R-:W3:Y:S01]  /*25d0*/  @!P6 LDC.64 R18, c[0x0][0x380] ;  /* 0x0000e000ff12eb82 */ /* 0x000ee20000000a00 */
[----:B-1----:R-:W-:-:S07]  /*25e0*/  @!P5 IMAD R3, R20, 0x3, R23 ;  /* 0x000000031403d824 */ /* 0x002fce00078e0217 */
[----:B------:R-:W1:Y:S01]  /*25f0*/  @!P4 LDC R0, c[0x0][0x3c4] ;  /* 0x0000f100ff00cb82 */ /* 0x000e620000000800 */
[----:B0-----:R-:W-:-:S07]  /*2600*/  @!P5 IMAD.WIDE R2, R3, 0x4, R14 ;  /* 0x000000040302d825 */ /* 0x001fce00078e020e */
[----:B--2---:R-:W0:Y:S01]  /*2610*/  @!P4 LDC.64 R4, c[0x0][0x380] ;  /* 0x0000e000ff04cb82 */ /* 0x004e220000000a00 */
[----:B------:R1:W-:Y:S01]  /*2620*/  @!P5 STG.E desc[UR10][R2.64], R38 ;  /* 0x000000260200d986 */ /* 0x0003e2000c10190a */
[----:B------:R-:W-:Y:S01]  /*2630*/  ISETP.LT.OR P5, PT, R16, 0x7, !P3 ;  /* 0x000000071000780c */ /* 0x000fe20005fa1670 */
[----:B---3--:R-:W-:Y:S01]  /*2640*/  @!P6 IMAD.WIDE R6, R11, 0x4, R18 ;  /* 0x000000040b06e825 */ /* 0x008fe200078e0212 */
[----:B------:R-:W-:-:S04]  /*2650*/  ISETP.LT.OR P3, PT, R8, 0x8, !P3 ;  /* 0x000000080800780c */ /* 0x000fc80005f61670 */
[----:B------:R-:W2:Y:S01]  /*2660*/  @!P2 LDC R26, c[0x0][0x3c4] ;  /* 0x0000f100ff1aab82 */ /* 0x000ea20000000800 */
[----:B------:R3:W-:Y:S01]  /*2670*/  @!P6 STG.E desc[UR10][R6.64], R41 ;  /* 0x000000290600e986 */ /* 0x0007e2000c10190a */
[----:B------:R-:W-:Y:S02]  /*2680*/  ISETP.LT.OR P6, PT, R16, 0x7, !P0 ;  /* 0x000000071000780c */ /* 0x000fe400047c1670 */
[----:B------:R-:W-:-:S04]  /*2690*/  ISETP.LT.OR P0, PT, R8, 0x8, !P0 ;  /* 0x000000080800780c */ /* 0x000fc80004701670 */
[----:B------:R-:W4:Y:S01]  /*26a0*/  @!P1 LDC.64 R16, c[0x0][0x380] ;  /* 0x0000e000ff109b82 */ /* 0x000f220000000a00 */
[----:B-1----:R-:W-:-:S05]  /*26b0*/  @!P4 IADD3 R3, PT, PT, R11, R0, RZ ;  /* 0x000000000b03c210 */ /* 0x002fca0007ffe0ff */
[----:B0-----:R-:W-:Y:S02]  /*26c0*/  @!P4 IMAD.WIDE R2, R3, 0x4, R4 ;  /* 0x000000040302c825 */ /* 0x001fe400078e0204 */
[----:B------:R-:W0:Y:S03]  /*26d0*/  @!P5 LDC R22, c[0x0][0x3c4] ;  /* 0x0000f100ff16db82 */ /* 0x000e260000000800 */
[----:B------:R1:W-:Y:S05]  /*26e0*/  @!P4 STG.E desc[UR10][R2.64], R42 ;  /* 0x0000002a0200c986 */ /* 0x0003ea000c10190a */
[----:B------:R-:W5:Y:S01]  /*26f0*/  @!P6 LDC R24, c[0x0][0x3c4] ;  /* 0x0000f100ff18eb82 */ /* 0x000f620000000800 */
[----:B--2---:R-:W-:-:S07]  /*2700*/  @!P2 IADD3 R23, PT, PT, R27, R26, RZ ;  /* 0x0000001a1b17a210 */ /* 0x004fce0007ffe0ff */
[----:B------:R-:W2:Y:S08]  /*2710*/  @!P3 LDC R28, c[0x0][0x3c4] ;  /* 0x0000f100ff1cbb82 */ /* 0x000eb00000000800 */
[----:B---3--:R-:W3:Y:S01]  /*2720*/  @!P5 LDC.64 R6, c[0x0][0x380] ;  /* 0x0000e000ff06db82 */ /* 0x008ee20000000a00 */
[----:B0-----:R-:W-:-:S07]  /*2730*/  @!P5 LEA R5, R22, R11, 0x1 ;  /* 0x0000000b1605d211 */ /* 0x001fce00078e08ff */
[----:B------:R-:W0:Y:S01]  /*2740*/  @!P6 LDC.64 R14, c[0x0][0x380] ;  /* 0x0000e000ff0eeb82 */ /* 0x000e220000000a00 */
[----:B-----5:R-:W-:-:S07]  /*2750*/  @!P6 IMAD R11, R24, 0x3, R11 ;  /* 0x00000003180be824 */ /* 0x020fce00078e020b */
[----:B------:R-:W5:Y:S01]  /*2760*/  @!P2 LDC.64 R18, c[0x0][0x380] ;  /* 0x0000e000ff12ab82 */ /* 0x000f620000000a00 */
[----:B--2---:R-:W-:-:S07]  /*2770*/  @!P3 LEA R25, R28, R27, 0x1 ;  /* 0x0000001b1c19b211 */ /* 0x004fce00078e08ff */
[----:B------:R-:W2:Y:S01]  /*2780*/  @!P3 LDC.64 R20, c[0x0][0x380] ;  /* 0x0000e000ff14bb82 */ /* 0x000ea20000000a00 */
[----:B---3--:R-:W-:-:S05]  /*2790*/  @!P5 IMAD.WIDE R4, R5, 0x4, R6 ;  /* 0x000000040504d825 */ /* 0x008fca00078e0206 */
[----:B------:R1:W-:Y:S01]  /*27a0*/  @!P5 STG.E desc[UR10][R4.64], R43 ;  /* 0x0000002b0400d986 */ /* 0x0003e2000c10190a */
[----:B0-----:R-:W-:-:S04]  /*27b0*/  @!P6 IMAD.WIDE R6, R11, 0x4, R14 ;  /* 0x000000040b06e825 */ /* 0x001fc800078e020e */
[----:B----4-:R-:W-:Y:S01]  /*27c0*/  @!P1 IMAD.WIDE R14, R27, 0x4, R16 ;  /* 0x000000041b0e9825 */ /* 0x010fe200078e0210 */
[----:B------:R1:W-:Y:S03]  /*27d0*/  @!P6 STG.E desc[UR10][R6.64], R44 ;  /* 0x0000002c0600e986 */ /* 0x0003e6000c10190a */
[----:B-----5:R-:W-:Y:S01]  /*27e0*/  @!P2 IMAD.WIDE R16, R23, 0x4, R18 ;  /* 0x000000041710a825 */ /* 0x020fe200078e0212 */
[----:B------:R1:W-:Y:S04]  /*27f0*/  @!P1 STG.E desc[UR10][R14.64], R12 ;  /* 0x0000000c0e009986 */ /* 0x0003e8000c10190a */
[----:B------:R1:W-:Y:S01]  /*2800*/  @!P2 STG.E desc[UR10][R16.64], R13 ;  /* 0x0000000d1000a986 */ /* 0x0003e2000c10190a */
[----:B--2---:R-:W-:-:S05]  /*2810*/  @!P3 IMAD.WIDE R18, R25, 0x4, R20 ;  /* 0x000000041912b825 */ /* 0x004fca00078e0214 */
        /* <DEDUP_REMOVED lines=8> */
.L_x_34:
        /* <DEDUP_REMOVED lines=14> */
.L_x_52:


//--------------------- .text._Z11kernel__2_1PfS_S_iiiiiiiiiiiiii --------------------------
	.section	.text._Z11kernel__2_1PfS_S_iiiiiiiiiiiiii,"ax",@progbits
	.align	128
        .global         _Z11kernel__2_1PfS_S_iiiiiiiiiiiiii
        .type           _Z11kernel__2_1PfS_S_iiiiiiiiiiiiii,@function
        .size           _Z11kernel__2_1PfS_S_iiiiiiiiiiiiii,(.L_x_53 - _Z11kernel__2_1PfS_S_iiiiiiiiiiiiii)
        .other          _Z11kernel__2_1PfS_S_iiiiiiiiiiiiii,@"STO_CUDA_ENTRY STV_DEFAULT"
_Z11kernel__2_1PfS_S_iiiiiiiiiiiiii:
.text._Z11kernel__2_1PfS_S_iiiiiiiiiiiiii:
[----:B------:R-:W-:Y:S08]  /*0000*/  LDC R1, c[0x0][0x37c] ;  /* 0x0000df00ff017b82 */ /* 0x000ff00000000800 */
[----:B------:R-:W0:Y:S01]  /*0010*/  LDC R19, c[0x0][0x3ac] ;  /* 0x0000eb00ff137b82 */ /* 0x000e220000000800 */
[----:B------:R-:W0:Y:S01]  /*0020*/  LDCU.64 UR4, c[0x0][0x3b0] ;  /* 0x00007600ff0477ac */ /* 0x000e220008000a00 */
[----:B------:R-:W-:-:S02]  /*0030*/  CS2R R50, SRZ ;  /* 0x0000000000327805 */ /* 0x000fc4000001ff00 */
[----:B------:R-:W-:Y:S02]  /*0040*/  CS2R R34, SRZ ;  /* 0x0000000000227805 */ /* 0x000fe4000001ff00 */
[----:B------:R-:W-:Y:S02]  /*0050*/  CS2R R40, SRZ ;  /* 0x0000000000287805 */ /* 0x000fe4000001ff00 */
[----:B------:R-:W-:Y:S02]  /*0060*/  CS2R R32, SRZ ;  /* 0x0000000000207805 */ /* 0x000fe4000001ff00 */
[----:B------:R-:W-:Y:S02]  /*0070*/  CS2R R38, SRZ ;  /* 0x0000000000267805 */ /* 0x000fe4000001ff00 */
[----:B------:R-:W-:Y:S01]  /*0080*/  CS2R R30, SRZ ;  /* 0x00000000001e7805 */ /* 0x000fe2000001ff00 */
[----:B------:R-:W1:Y:S01]  /*0090*/  LDC R21, c[0x0][0x3a0] ;  /* 0x0000e800ff157b82 */ /* 0x000e620000000800 */
[----:B------:R-:W-:-:S02]  /*00a0*/  CS2R R12, SRZ ;  /* 0x00000000000c7805 */ /* 0x000fc4000001ff00 */
[----:B------:R-:W-:Y:S02]  /*00b0*/  CS2R R14, SRZ ;  /* 0x00000000000e7805 */ /* 0x000fe4000001ff00 */
[----:B------:R-:W-:Y:S02]  /*00c0*/  CS2R R36, SRZ ;  /* 0x0000000000247805 */ /* 0x000fe4000001ff00 */
[----:B------:R-:W-:Y:S02]  /*00d0*/  MOV R29, RZ ;  /* 0x000000ff001d7202 */ /* 0x000fe40000000f00 */
[----:B------:R-:W-:Y:S02]  /*00e0*/  CS2R R52, SRZ ;  /* 0x0000000000347805 */ /* 0x000fe4000001ff00 */
[----:B------:R-:W-:Y:S02]  /*00f0*/  CS2R R54, SRZ ;  /* 0x0000000000367805 */ /* 0x000fe4000001ff00 */
[----:B------:R-:W-:Y:S01]  /*0100*/  MOV R56, RZ ;  /* 0x000000ff00387202 */ /* 0x000fe20000000f00 */
[----:B------:R-:W2:Y:S01]  /*0110*/  LDCU.64 UR10, c[0x0][0x358] ;  /* 0x00006b00ff0a77ac */ /* 0x000ea20008000a00 */
[----:B0-----:R-:W-:Y:S01]  /*0120*/  IMAD R0, R19, UR4, RZ ;  /* 0x0000000413007c24 */ /* 0x001fe2000f8e02ff */
[----:B------:R-:W0:Y:S03]  /*0130*/  S2UR UR4, SR_CTAID.X ;  /* 0x00000000000479c3 */ /* 0x000e260000002500 */
[----:B------:R-:W-:Y:S01]  /*0140*/  IMAD R4, R0, UR5, RZ ;  /* 0x0000000500047c24 */ /* 0x000fe2000f8e02ff */
[----:B------:R-:W-:Y:S01]  /*0150*/  IABS R9, R0 ;  /* 0x0000000000097213 */ /* 0x000fe20000000000 */
[----:B------:R-:W3:Y:S02]  /*0160*/  LDCU UR5, c[0x0][0x3cc] ;  /* 0x00007980ff0577ac */ /* 0x000ee40008000800 */
[----:B------:R-:W4:Y:S01]  /*0170*/  I2F.U32.RP R5, R4 ;  /* 0x0000000400057306 */ /* 0x000f220000209000 */
[----:B------:R-:W-:-:S02]  /*0180*/  IADD3 R7, PT, PT, RZ, -R4, RZ ;  /* 0x80000004ff077210 */ /* 0x000fc40007ffe0ff */
[----:B------:R-:W-:-:S05]  /*0190*/  ISETP.NE.U32.AND P2, PT, R4, RZ, PT ;  /* 0x000000ff0400720c */ /* 0x000fca0003f45070 */
[----:B------:R-:W5:Y:S08]  /*01a0*/  I2F.RP R6, R9 ;  /* 0x0000000900067306 */ /* 0x000f700000209400 */
[----:B----4-:R-:W4:Y:S01]  /*01b0*/  MUFU.RCP R5, R5 ;  /* 0x0000000500057308 */ /* 0x010f220000001000 */
[----:B---3--:R-:W-:-:S07]  /*01c0*/  UISETP.GE.AND UP0, UPT, UR5, 0x1, UPT ;  /* 0x000000010500788c */ /* 0x008fce000bf06270 */
[----:B-----5:R-:W-:Y:S01]  /*01d0*/  MUFU.RCP R6, R6 ;  /* 0x0000000600067308 */ /* 0x020fe20000001000 */
[----:B----4-:R-:W-:-:S07]  /*01e0*/  IADD3 R2, PT, PT, R5, 0xffffffe, RZ ;  /* 0x0ffffffe05027810 */ /* 0x010fce0007ffe0ff */
[----:B------:R3:W4:Y:S02]  /*01f0*/  F2I.FTZ.U32.TRUNC.NTZ R3, R2 ;  /* 0x0000000200037305 */ /* 0x000724000021f000 */
[----:B---3--:R-:W-:Y:S02]  /*0200*/  HFMA2 R2, -RZ, RZ, 0, 0 ;  /* 0x00000000ff027431 */ /* 0x008fe400000001ff */
[----:B----4-:R-:W-:-:S04]  /*0210*/  IMAD R7, R7, R3, RZ ;  /* 0x0000000307077224 */ /* 0x010fc800078e02ff */
[----:B------:R-:W-:Y:S01]  /*0220*/  IMAD.HI.U32 R3, R3, R7, R2 ;  /* 0x0000000703037227 */ /* 0x000fe200078e0002 */
[----:B------:R-:W-:-:S05]  /*0230*/  IADD3 R2, PT, PT, R6, 0xffffffe, RZ ;  /* 0x0ffffffe06027810 */ /* 0x000fca0007ffe0ff */
[----:B0-----:R-:W-:-:S05]  /*0240*/  IMAD.HI.U32 R3, R3, UR4, RZ ;  /* 0x0000000403037c27 */ /* 0x001fca000f8e00ff */
[----:B------:R-:W-:-:S05]  /*0250*/  IADD3 R5, PT, PT, -R3, RZ, RZ ;  /* 0x000000ff03057210 */ /* 0x000fca0007ffe1ff */
[----:B------:R-:W-:-:S05]  /*0260*/  IMAD R5, R4, R5, UR4 ;  /* 0x0000000404057e24 */ /* 0x000fca000f8e0205 */
[----:B------:R-:W-:-:S13]  /*0270*/  ISETP.GE.U32.AND P0, PT, R5, R4, PT ;  /* 0x000000040500720c */ /* 0x000fda0003f06070 */
[----:B------:R-:W-:Y:S02]  /*0280*/  @P0 IADD3 R5, PT, PT, -R4, R5, RZ ;  /* 0x0000000504050210 */ /* 0x000fe40007ffe1ff */
[----:B------:R-:W-:Y:S02]  /*0290*/  @P0 IADD3 R3, PT, PT, R3, 0x1, RZ ;  /* 0x0000000103030810 */ /* 0x000fe40007ffe0ff */
[----:B------:R-:W-:Y:S02]  /*02a0*/  ISETP.GE.U32.AND P1, PT, R5, R4, PT ;  /* 0x000000040500720c */ /* 0x000fe40003f26070 */
[----:B------:R-:W0:Y:S11]  /*02b0*/  F2I.FTZ.U32.TRUNC.NTZ R5, R2 ;  /* 0x0000000200057305 */ /* 0x000e36000021f000 */
[----:B------:R-:W-:-:S02]  /*02c0*/  @P1 IADD3 R3, PT, PT, R3, 0x1, RZ ;  /* 0x0000000103031810 */ /* 0x000fc40007ffe0ff */
[----:B------:R-:W-:Y:S02]  /*02d0*/  @!P2 LOP3.LUT R3, RZ, R4, RZ, 0x33, !PT ;  /* 0x00000004ff03a212 */ /* 0x000fe400078e33ff */
[----:B0-----:R-:W-:Y:S02]  /*02e0*/  IADD3 R6, PT, PT, RZ, -R5, RZ ;  /* 0x80000005ff067210 */ /* 0x001fe40007ffe0ff */
[C---:B------:R-:W-:Y:S02]  /*02f0*/  IADD3 R7, PT, PT, -R3.reuse, RZ, RZ ;  /* 0x000000ff03077210 */ /* 0x040fe40007ffe1ff */
[----:B------:R-:W-:Y:S01]  /*0300*/  SHF.L.U32 R26, R3, 0x2, RZ ;  /* 0x00000002031a7819 */ /* 0x000fe200000006ff */
[----:B------:R-:W-:Y:S01]  /*0310*/  IMAD R11, R6, R9, RZ ;  /* 0x00000009060b7224 */ /* 0x000fe200078e02ff */
[----:B------:R-:W-:Y:S01]  /*0320*/  IABS R6, R0 ;  /* 0x0000000000067213 */ /* 0x000fe20000000000 */
[----:B------:R-:W-:Y:S01]  /*0330*/  IMAD R7, R4, R7, UR4 ;  /* 0x0000000404077e24 */ /* 0x000fe2000f8e0207 */
[----:B------:R-:W-:Y:S01]  /*0340*/  MOV R4, RZ ;  /* 0x000000ff00047202 */ /* 0x000fe20000000f00 */
[----:B------:R-:W0:Y:S01]  /*0350*/  LDCU UR4, c[0x0][0x39c] ;  /* 0x00007380ff0477ac */ /* 0x000e220008000800 */
[----:B------:R-:W-:-:S02]  /*0360*/  IADD3 R6, PT, PT, RZ, -R6, RZ ;  /* 0x80000006ff067210 */ /* 0x000fc40007ffe0ff */
[----:B------:R-:W-:Y:S01]  /*0370*/  IABS R2, R7 ;  /* 0x0000000700027213 */ /* 0x000fe20000000000 */
[----:B------:R-:W-:Y:S01]  /*0380*/  IMAD.HI.U32 R4, R5, R11, R4 ;  /* 0x0000000b05047227 */ /* 0x000fe200078e0004 */
[----:B------:R-:W-:Y:S02]  /*0390*/  IABS R11, R19 ;  /* 0x00000013000b7213 */ /* 0x000fe40000000000 */
[----:B------:R-:W-:Y:S02]  /*03a0*/  MOV R5, R2 ;  /* 0x0000000200057202 */ /* 0x000fe40000000f00 */
[----:B------:R-:W-:Y:S02]  /*03b0*/  MOV R2, R6 ;  /* 0x0000000600027202 */ /* 0x000fe40000000f00 */
[----:B------:R-:W3:Y:S01]  /*03c0*/  I2F.RP R6, R11 ;  /* 0x0000000b00067306 */ /* 0x000ee20000209400 */
[----:B------:R-:W-:-:S04]  /*03d0*/  IMAD.HI.U32 R4, R4, R5, RZ ;  /* 0x0000000504047227 */ /* 0x000fc800078e00ff */
[----:B------:R-:W-:-:S05]  /*03e0*/  IMAD R2, R4, R2, R5 ;  /* 0x0000000204027224 */ /* 0x000fca00078e0205 */
[----:B------:R-:W-:Y:S01]  /*03f0*/  ISETP.GT.U32.AND P2, PT, R9, R2, PT ;  /* 0x000000020900720c */ /* 0x000fe20003f44070 */
[----:B---3--:R-:W3:-:S12]  /*0400*/  MUFU.RCP R6, R6 ;  /* 0x0000000600067308 */ /* 0x008ed80000001000 */
[-C--:B------:R-:W-:Y:S02]  /*0410*/  @!P2 IADD3 R2, PT, PT, R2, -R9.reuse, RZ ;  /* 0x800000090202a210 */ /* 0x080fe40007ffe0ff */
[----:B------:R-:W-:Y:S02]  /*0420*/  @!P2 IADD3 R4, PT, PT, R4, 0x1, RZ ;  /* 0x000000010404a810 */ /* 0x000fe40007ffe0ff */
[----:B------:R-:W-:Y:S02]  /*0430*/  ISETP.GE.U32.AND P0, PT, R2, R9, PT ;  /* 0x000000090200720c */ /* 0x000fe40003f06070 */
[----:B------:R-:W-:Y:S02]  /*0440*/  CS2R R8, SRZ ;  /* 0x0000000000087805 */ /* 0x000fe4000001ff00 */
[----:B------:R-:W-:Y:S02]  /*0450*/  LOP3.LUT R2, R7, R0, RZ, 0x3c, !PT ;  /* 0x0000000007027212 */ /* 0x000fe400078e3cff */
[----:B------:R-:W-:-:S02]  /*0460*/  ISETP.NE.AND P2, PT, R0, RZ, PT ;  /* 0x000000ff0000720c */ /* 0x000fc40003f45270 */
[----:B---3--:R-:W-:Y:S02]  /*0470*/  IADD3 R5, PT, PT, R6, 0xffffffe, RZ ;  /* 0x0ffffffe06057810 */ /* 0x008fe40007ffe0ff */
[----:B------:R-:W-:-:S04]  /*0480*/  ISETP.GE.AND P1, PT, R2, RZ, PT ;  /* 0x000000ff0200720c */ /* 0x000fc80003f26270 */
[----:B------:R-:W3:Y:S01]  /*0490*/  F2I.FTZ.U32.TRUNC.NTZ R5, R5 ;  /* 0x0000000500057305 */ /* 0x000ee2000021f000 */
[----:B------:R-:W-:-:S04]  /*04a0*/  @P0 IADD3 R4, PT, PT, R4, 0x1, RZ ;  /* 0x0000000104040810 */ /* 0x000fc80007ffe0ff */
[----:B------:R-:W-:-:S04]  /*04b0*/  MOV R16, R4 ;  /* 0x0000000400107202 */ /* 0x000fc80000000f00 */
[----:B------:R-:W-:Y:S02]  /*04c0*/  @!P1 IADD3 R16, PT, PT, -R16, RZ, RZ ;  /* 0x000000ff10109210 */ /* 0x000fe40007ffe1ff */
[----:B------:R-:W-:-:S04]  /*04d0*/  @!P2 LOP3.LUT R16, RZ, R0, RZ, 0x33, !PT ;  /* 0x00000000ff10a212 */ /* 0x000fc800078e33ff */
[C---:B------:R-:W-:Y:S02]  /*04e0*/  IADD3 R2, PT, PT, -R16.reuse, RZ, RZ ;  /* 0x000000ff10027210 */ /* 0x040fe40007ffe1ff */
[----:B---3--:R-:W-:Y:S02]  /*04f0*/  IADD3 R4, PT, PT, RZ, -R5, RZ ;  /* 0x80000005ff047210 */ /* 0x008fe40007ffe0ff */
[----:B------:R-:W-:Y:S01]  /*0500*/  SHF.L.U32 R18, R16, 0x3, RZ ;  /* 0x0000000310127819 */ /* 0x000fe200000006ff */
[----:B------:R-:W-:Y:S02]  /*0510*/  IMAD R6, R0, R2, R7 ;  /* 0x0000000200067224 */ /* 0x000fe400078e0207 */
[----:B------:R-:W-:Y:S02]  /*0520*/  IMAD R7, R4, R11, RZ ;  /* 0x0000000b04077224 */ /* 0x000fe400078e02ff */
[----:B------:R-:W-:Y:S02]  /*0530*/  HFMA2 R4, -RZ, RZ, 0, 0 ;  /* 0x00000000ff047431 */ /* 0x000fe400000001ff */
[----:B-1----:R-:W-:Y:S01]  /*0540*/  IMAD R16, R26, R21, R18 ;  /* 0x000000151a107224 */ /* 0x002fe200078e0212 */
[----:B------:R-:W-:-:S02]  /*0550*/  IABS R0, R6 ;  /* 0x0000000600007213 */ /* 0x000fc40000000000 */
[----:B------:R-:W-:-:S04]  /*0560*/  IMAD.HI.U32 R4, R5, R7, R4 ;  /* 0x0000000705047227 */ /* 0x000fc800078e0004 */
[----:B------:R-:W-:Y:S02]  /*0570*/  HFMA2 R5, -RZ, RZ, 0, 0 ;  /* 0x00000000ff057431 */ /* 0x000fe400000001ff */
[----:B------:R-:W-:-:S05]  /*0580*/  IMAD.HI.U32 R4, R4, R0, RZ ;  /* 0x0000000004047227 */ /* 0x000fca00078e00ff */
[----:B------:R-:W-:-:S05]  /*0590*/  IADD3 R2, PT, PT, -R4, RZ, RZ ;  /* 0x000000ff04027210 */ /* 0x000fca0007ffe1ff */
[C---:B------:R-:W-:Y:S02]  /*05a0*/  IMAD R0, R11.reuse, R2, R0 ;  /* 0x000000020b007224 */ /* 0x040fe400078e0200 */
[----:B------:R-:W1:Y:S03]  /*05b0*/  S2R R2, SR_TID.X ;  /* 0x0000000000027919 */ /* 0x000e660000002100 */
[----:B------:R-:W-:-:S13]  /*05c0*/  ISETP.GT.U32.AND P2, PT, R11, R0, PT ;  /* 0x000000000b00720c */ /* 0x000fda0003f44070 */
[-C--:B------:R-:W-:Y:S02]  /*05d0*/  @!P2 IADD3 R0, PT, PT, R0, -R11.reuse, RZ ;  /* 0x8000000b0000a210 */ /* 0x080fe40007ffe0ff */
[----:B------:R-:W-:Y:S02]  /*05e0*/  @!P2 IADD3 R4, PT, PT, R4, 0x1, RZ ;  /* 0x000000010404a810 */ /* 0x000fe40007ffe0ff */
[----:B------:R-:W-:Y:S02]  /*05f0*/  ISETP.GE.U32.AND P0, PT, R0, R11, PT ;  /* 0x0000000b0000720c */ /* 0x000fe40003f06070 */
[----:B------:R-:W-:Y:S02]  /*0600*/  CS2R R10, SRZ ;  /* 0x00000000000a7805 */ /* 0x000fe4000001ff00 */
[----:B------:R-:W-:Y:S02]  /*0610*/  LOP3.LUT R0, R6, R19, RZ, 0x3c, !PT ;  /* 0x0000001306007212 */ /* 0x000fe400078e3cff */
[----:B------:R-:W-:-:S02]  /*0620*/  ISETP.NE.AND P2, PT, R19, RZ, PT ;  /* 0x000000ff1300720c */ /* 0x000fc40003f45270 */
[----:B------:R-:W-:-:S05]  /*0630*/  ISETP.GE.AND P1, PT, R0, RZ, PT ;  /* 0x000000ff0000720c */ /* 0x000fca0003f26270 */
[----:B------:R-:W-:-:S04]  /*0640*/  @P0 IADD3 R4, PT, PT, R4, 0x1, RZ ;  /* 0x0000000104040810 */ /* 0x000fc80007ffe0ff */
[----:B------:R-:W-:Y:S01]  /*0650*/  MOV R17, R4 ;  /* 0x0000000400117202 */ /* 0x000fe20000000f00 */
[----:B------:R-:W-:-:S03]  /*0660*/  HFMA2 R4, -RZ, RZ, 0, 0 ;  /* 0x00000000ff047431 */ /* 0x000fc600000001ff */
[----:B------:R-:W-:Y:S02]  /*0670*/  @!P1 IADD3 R17, PT, PT, -R17, RZ, RZ ;  /* 0x000000ff11119210 */ /* 0x000fe40007ffe1ff */
[----:B------:R-:W-:-:S04]  /*0680*/  @!P2 LOP3.LUT R17, RZ, R19, RZ, 0x33, !PT ;  /* 0x00000013ff11a212 */ /* 0x000fc800078e33ff */
[----:B------:R-:W-:-:S05]  /*0690*/  IADD3 R0, PT, PT, -R17, RZ, RZ ;  /* 0x000000ff11007210 */ /* 0x000fca0007ffe1ff */
[----:B------:R-:W-:Y:S01]  /*06a0*/  IMAD R19, R19, R0, R6 ;  /* 0x0000000013137224 */ /* 0x000fe200078e0206 */
[----:B------:R-:W-:Y:S01]  /*06b0*/  CS2R R6, SRZ ;  /* 0x0000000000067805 */ /* 0x000fe2000001ff00 */
[----:B------:R-:W3:Y:S02]  /*06c0*/  S2R R0, SR_TID.Y ;  /* 0x0000000000007919 */ /* 0x000ee40000002200 */
[----:B---3--:R-:W-:Y:S02]  /*06d0*/  LEA R3, R17, R0, 0x3 ;  /* 0x0000000011037211 */ /* 0x008fe400078e18ff */
[----:B-1----:R-:W-:-:S03]  /*06e0*/  LEA R17, R19, R2, 0x4 ;  /* 0x0000000213117211 */ /* 0x002fc600078e20ff */
[----:B0-----:R-:W-:Y:S01]  /*06f0*/  IMAD R16, R16, UR4, R3 ;  /* 0x0000000410107c24 */ /* 0x001fe2000f8e0203 */
[----:B--2---:R-:W-:Y:S06]  /*0700*/  BRA.U !UP0, `(.L_x_35) ;  /* 0x0000001d08587547 */ /* 0x004fec000b800000 */
[----:B------:R-:W-:Y:S01]  /*0710*/  IMAD R18, R18, UR4, R3 ;  /* 0x0000000412127c24 */ /* 0x000fe2000f8e0203 */
[----:B------:R-:W0:Y:S01]  /*0720*/  LDCU UR5, c[0x0][0x398] ;  /* 0x00007300ff0577ac */ /* 0x000e220008000800 */
[----:B------:R-:W-:-:S03]  /*0730*/  MOV R50, RZ ;  /* 0x000000ff00327202 */ /* 0x000fc60000000f00 */
[----:B------:R-:W-:-:S04]  /*0740*/  IADD3 R19, PT, PT, R18, UR4, RZ ;  /* 0x0000000412137c10 */ /* 0x000fc8000fffe0ff */
[----:B------:R-:W-:-:S04]  /*0750*/  IADD3 R20, PT, PT, R19, UR4, RZ ;  /* 0x0000000413147c10 */ /* 0x000fc8000fffe0ff */
[----:B------:R-:W-:-:S04]  /*0760*/  IADD3 R21, PT, PT, R20, UR4, RZ ;  /* 0x0000000414157c10 */ /* 0x000fc8000fffe0ff */
[----:B------:R-:W-:Y:S01]  /*0770*/  IADD3 R22, PT, PT, R21, UR4, RZ ;  /* 0x0000000415167c10 */ /* 0x000fe2000fffe0ff */
[----:B0-----:R-:W-:Y:S01]  /*0780*/  IMAD R25, R26, UR5, R17 ;  /* 0x000000051a197c24 */ /* 0x001fe2000f8e0211 */
[----:B------:R-:W-:Y:S02]  /*0790*/  UMOV UR5, URZ ;  /* 0x000000ff00057c82 */ /* 0x000fe40008000000 */
[----:B------:R-:W-:-:S04]  /*07a0*/  IADD3 R23, PT, PT, R22, UR4, RZ ;  /* 0x0000000416177c10 */ /* 0x000fc8000fffe0ff */
[----:B------:R-:W-:-:S04]  /*07b0*/  IADD3 R24, PT, PT, R23, UR4, RZ ;  /* 0x0000000417187c10 */ /* 0x000fc8000fffe0ff */
[----:B------:R-:W-:Y:S01]  /*07c0*/  IADD3 R26, PT, PT, R24, UR4, RZ ;  /* 0x00000004181a7c10 */ /* 0x000fe2000fffe0ff */
[----:B------:R-:W-:-:S06]  /*07d0*/  UMOV UR4, URZ ;  /* 0x000000ff00047c82 */ /* 0x000fcc0008000000 */
.L_x_45:
[----:B0-----:R-:W0:Y:S01]  /*07e0*/  LDCU UR9, c[0x0][0x3cc] ;  /* 0x00007980ff0977ac */ /* 0x001e220008000800 */
[----:B------:R-:W-:Y:S01]  /*07f0*/  BSSY.RECONVERGENT B0, `(.L_x_36) ;  /* 0x0000037000007945 */ /* 0x000fe20003800200 */
[----:B------:R-:W-:-:S04]  /*0800*/  UIADD3 UR8, UPT, UPT, UR4, 0x10, URZ ;  /* 0x0000001004087890 */ /* 0x000fc8000fffe0ff */
[----:B0-----:R-:W-:-:S04]  /*0810*/  UIADD3 UR6, UPT, UPT, UR8, -UR9, URZ ;  /* 0x8000000908067290 */ /* 0x001fc8000fffe0ff */
[----:B------:R-:W-:-:S04]  /*0820*/  UISETP.GT.AND UP0, UPT, UR6, URZ, UPT ;  /* 0x000000ff0600728c */ /* 0x000fc8000bf04270 */
[----:B------:R-:W-:-:S04]  /*0830*/  USEL UR5, UR6, UR5, UP0 ;  /* 0x0000000506057287 */ /* 0x000fc80008000000 */
[----:B------:R-:W-:-:S06]  /*0840*/  UIADD3 UR6, UPT, UPT, -UR5, 0x10, URZ ;  /* 0x0000001005067890 */ /* 0x000fcc000fffe1ff */
[----:B------:R-:W-:-:S13]  /*0850*/  ISETP.GE.U32.AND P0, PT, R0, UR6, PT ;  /* 0x0000000600007c0c */ /* 0x000fda000bf06070 */
[----:B-1----:R-:W-:Y:S05]  /*0860*/  @P0 BRA `(.L_x_37) ;  /* 0x0000000000bc0947 */ /* 0x002fea0003800000 */
[----:B------:R-:W0:Y:S01]  /*0870*/  LDC R49, c[0x0][0x3bc] ;  /* 0x0000ef00ff317b82 */ /* 0x000e220000000800 */
[----:B------:R-:W-:-:S04]  /*0880*/  IADD3 R3, PT, PT, R0, UR4, RZ ;  /* 0x0000000400037c10 */ /* 0x000fc8000fffe0ff */
[----:B------:R-:W-:-:S03]  /*0890*/  IADD3 R27, PT, PT, R3, 0x8, RZ ;  /* 0x00000008031b7810 */ /* 0x000fc60007ffe0ff */
[----:B------:R-:W1:Y:S01]  /*08a0*/  LDC.64 R42, c[0x0][0x388] ;  /* 0x0000e200ff2a7b82 */ /* 0x000e620000000a00 */
[----:B------:R-:W-:-:S07]  /*08b0*/  ISETP.GE.U32.AND P0, PT, R27, UR9, PT ;  /* 0x000000091b007c0c */ /* 0x000fce000bf06070 */
[----:B------:R-:W2:Y:S01]  /*08c0*/  LDC R48, c[0x0][0x398] ;  /* 0x0000e600ff307b82 */ /* 0x000ea20000000800 */
[----:B0-----:R-:W-:-:S05]  /*08d0*/  IMAD R28, R3, R49, RZ ;  /* 0x00000031031c7224 */ /* 0x001fca00078e02ff */
[-C--:B------:R-:W-:Y:S02]  /*08e0*/  LEA R49, R49, R28.reuse, 0x3 ;  /* 0x0000001c31317211 */ /* 0x080fe400078e18ff */
[C---:B------:R-:W-:Y:S02]  /*08f0*/  IADD3 R61, PT, PT, R25.reuse, R28, RZ ;  /* 0x0000001c193d7210 */ /* 0x040fe40007ffe0ff */
[----:B------:R-:W-:-:S03]  /*0900*/  @!P0 IADD3 R45, PT, PT, R25, R49, RZ ;  /* 0x00000031192d8210 */ /* 0x000fc60007ffe0ff */
[----:B-1----:R-:W-:-:S04]  /*0910*/  IMAD.WIDE.U32 R46, R61, 0x4, R42 ;  /* 0x000000043d2e7825 */ /* 0x002fc800078e002a */
[----:B------:R-:W-:Y:S01]  /*0920*/  @!P0 IMAD.WIDE.U32 R44, R45, 0x4, R42 ;  /* 0x000000042d2c8825 */ /* 0x000fe200078e002a */
[-C--:B--2---:R-:W-:Y:S01]  /*0930*/  @!P0 IADD3 R57, PT, PT, R49, R48.reuse, R25 ;  /* 0x0000003031398210 */ /* 0x084fe20007ffe019 */
[----:B------:R0:W2:Y:S01]  /*0940*/  LDG.E R3, desc[UR10][R46.64] ;  /* 0x0000000a2e037981 */ /* 0x0000a2000c1e1900 */
[----:B------:R-:W-:-:S03]  /*0950*/  IADD3 R61, PT, PT, R61, R48, RZ ;  /* 0x000000303d3d7210 */ /* 0x000fc60007ffe0ff */
[----:B------:R1:W3:Y:S01]  /*0960*/  @!P0 LDG.E R27, desc[UR10][R44.64] ;  /* 0x0000000a2c1b8981 */ /* 0x0002e2000c1e1900 */
[-C--:B------:R-:W-:Y:S02]  /*0970*/  IADD3 R58, PT, PT, R61, R48.reuse, RZ ;  /* 0x000000303d3a7210 */ /* 0x080fe40007ffe0ff */
[-C--:B------:R-:W-:Y:S02]  /*0980*/  @!P0 IADD3 R59, PT, PT, R25, R48.reuse, RZ ;  /* 0x00000030193b8210 */ /* 0x080fe40007ffe0ff */
[----:B------:R-:W-:Y:S01]  /*0990*/  @!P0 LEA R28, R48, R25, 0x1 ;  /* 0x00000019301c8211 */ /* 0x000fe200078e08ff */
[----:B0-----:R-:W-:Y:S01]  /*09a0*/  IMAD.WIDE.U32 R46, R61, 0x4, R42 ;  /* 0x000000043d2e7825 */ /* 0x001fe200078e002a */
[----:B------:R-:W-:-:S03]  /*09b0*/  @!P0 IADD3 R59, PT, PT, R49, R48, R59 ;  /* 0x00000030313b8210 */ /* 0x000fc60007ffe03b */
[----:B-1----:R-:W-:Y:S01]  /*09c0*/  @!P0 IMAD.WIDE.U32 R44, R57, 0x4, R42 ;  /* 0x00000004392c8825 */ /* 0x002fe200078e002a */
[CC--:B------:R-:W-:Y:S02]  /*09d0*/  IADD3 R61, PT, PT, R58.reuse, R48.reuse, RZ ;  /* 0x000000303a3d7210 */ /* 0x0c0fe40007ffe0ff */
[----:B------:R-:W-:Y:S02]  /*09e0*/  @!P0 IADD3 R49, PT, PT, R49, R48, R28 ;  /* 0x0000003031318210 */ /* 0x000fe40007ffe01c */
[----:B------:R0:W4:Y:S04]  /*09f0*/  @!P0 LDG.E R57, desc[UR10][R44.64] ;  /* 0x0000000a2c398981 */ /* 0x000128000c1e1900 */
[----:B------:R1:W5:Y:S01]  /*0a00*/  LDG.E R28, desc[UR10][R46.64] ;  /* 0x0000000a2e1c7981 */ /* 0x000362000c1e1900 */
[----:B0-----:R-:W-:-:S04]  /*0a10*/  IMAD.WIDE.U32 R44, R58, 0x4, R42 ;  /* 0x000000043a2c7825 */ /* 0x001fc800078e002a */
[--C-:B-1----:R-:W-:Y:S01]  /*0a20*/  @!P0 IMAD.WIDE.U32 R46, R59, 0x4, R42.reuse ;  /* 0x000000043b2e8825 */ /* 0x102fe200078e002a */
[----:B------:R0:W5:Y:S04]  /*0a30*/  LDG.E R48, desc[UR10][R44.64] ;  /* 0x0000000a2c307981 */ /* 0x000168000c1e1900 */
[----:B------:R-:W5:Y:S01]  /*0a40*/  @!P0 LDG.E R59, desc[UR10][R46.64] ;  /* 0x0000000a2e3b8981 */ /* 0x000f62000c1e1900 */
[----:B0-----:R-:W-:-:S04]  /*0a50*/  IMAD.WIDE.U32 R44, R61, 0x4, R42 ;  /* 0x000000043d2c7825 */ /* 0x001fc800078e002a */
[----:B------:R-:W-:Y:S01]  /*0a60*/  @!P0 IMAD.WIDE.U32 R42, R49, 0x4, R42 ;  /* 0x00000004312a8825 */ /* 0x000fe200078e002a */
[----:B------:R-:W5:Y:S05]  /*0a70*/  LDG.E R61, desc[UR10][R44.64] ;  /* 0x0000000a2c3d7981 */ /* 0x000f6a000c1e1900 */
[----:B------:R-:W5:Y:S01]  /*0a80*/  @!P0 LDG.E R43, desc[UR10][R42.64] ;  /* 0x0000000a2a2b8981 */ /* 0x000f62000c1e1900 */
[----:B------:R-:W0:Y:S01]  /*0a90*/  S2UR UR7, SR_CgaCtaId ;  /* 0x00000000000779c3 */ /* 0x000e220000008800 */
[----:B------:R-:W-:Y:S02]  /*0aa0*/  UMOV UR6, 0x400 ;  /* 0x0000040000067882 */ /* 0x000fe40000000000 */
[----:B0-----:R-:W-:-:S06]  /*0ab0*/  ULEA UR6, UR7, UR6, 0x18 ;  /* 0x0000000607067291 */ /* 0x001fcc000f8ec0ff */
[----:B------:R-:W-:-:S04]  /*0ac0*/  LEA R49, R0, UR6, 0x8 ;  /* 0x0000000600317c11 */ /* 0x000fc8000f8e40ff */
[----:B------:R-:W-:-:S05]  /*0ad0*/  LEA R58, R2, R49, 0x2 ;  /* 0x00000031023a7211 */ /* 0x000fca00078e10ff */
[----:B--2---:R0:W-:Y:S04]  /*0ae0*/  STS [R58], R3 ;  /* 0x000000033a007388 */ /* 0x0041e80000000800 */
[----:B---3--:R0:W-:Y:S04]  /*0af0*/  @!P0 STS [R58+0x800], R27 ;  /* 0x0008001b3a008388 */ /* 0x0081e80000000800 */
[----:B----4-:R0:W-:Y:S04]  /*0b00*/  @!P0 STS [R58+0x840], R57 ;  /* 0x000840393a008388 */ /* 0x0101e80000000800 */
[----:B-----5:R0:W-:Y:S04]  /*0b10*/  STS [R58+0x40], R28 ;  /* 0x0000401c3a007388 */ /* 0x0201e80000000800 */
[----:B------:R0:W-:Y:S04]  /*0b20*/  STS [R58+0x80], R48 ;  /* 0x000080303a007388 */ /* 0x0001e80000000800 */
[----:B------:R0:W-:Y:S04]  /*0b30*/  @!P0 STS [R58+0x880], R59 ;  /* 0x0008803b3a008388 */ /* 0x0001e80000000800 */
[----:B------:R0:W-:Y:S04]  /*0b40*/  STS [R58+0xc0], R61 ;  /* 0x0000c03d3a007388 */ /* 0x0001e80000000800 */
[----:B------:R0:W-:Y:S02]  /*0b50*/  @!P0 STS [R58+0x8c0], R43 ;  /* 0x0008c02b3a008388 */ /* 0x0001e40000000800 */
.L_x_37:
[----:B------:R-:W-:Y:S05]  /*0b60*/  BSYNC.RECONVERGENT B0 ;  /* 0x0000000000007941 */ /* 0x000fea0003800200 */
.L_x_36:
[----:B------:R-:W-:Y:S01]  /*0b70*/  UIADD3 UR6, UPT, UPT, -UR5, 0x10, URZ ;  /* 0x0000001005067890 */ /* 0x000fe2000fffe1ff */
[----:B------:R-:W-:Y:S05]  /*0b80*/  BSSY.RECONVERGENT B0, `(.L_x_38) ;  /* 0x000002c000007945 */ /* 0x000fea0003800200 */
[----:B------:R-:W-:-:S13]  /*0b90*/  ISETP.GE.U32.AND P0, PT, R2, UR6, PT ;  /* 0x0000000602007c0c */ /* 0x000fda000bf06070 */
[----:B------:R-:W-:Y:S05]  /*0ba0*/  @P0 BRA `(.L_x_39) ;  /* 0x0000000000a40947 */ /* 0x000fea0003800000 */
[----:B0-----:R-:W0:Y:S01]  /*0bb0*/  LDC.64 R42, c[0x0][0x390] ;  /* 0x0000e400ff2a7b82 */ /* 0x001e220000000a00 */
[----:B------:R-:W1:Y:S01]  /*0bc0*/  LDCU UR6, c[0x0][0x3a8] ;  /* 0x00007500ff0677ac */ /* 0x000e620008000800 */
[----:B------:R-:W-:-:S05]  /*0bd0*/  IADD3 R59, PT, PT, R2, UR4, RZ ;  /* 0x00000004023b7c10 */ /* 0x000fca000fffe0ff */
[--C-:B-1----:R-:W-:Y:S02]  /*0be0*/  IMAD R45, R18, UR6, R59.reuse ;  /* 0x00000006122d7c24 */ /* 0x102fe4000f8e023b */
[--C-:B------:R-:W-:Y:S02]  /*0bf0*/  IMAD R49, R19, UR6, R59.reuse ;  /* 0x0000000613317c24 */ /* 0x100fe4000f8e023b */
[----:B------:R-:W-:Y:S02]  /*0c00*/  IMAD R47, R20, UR6, R59 ;  /* 0x00000006142f7c24 */ /* 0x000fe4000f8e023b */
[----:B0-----:R-:W-:-:S04]  /*0c10*/  IMAD.WIDE.U32 R44, R45, 0x4, R42 ;  /* 0x000000042d2c7825 */ /* 0x001fc800078e002a */
[----:B------:R-:W-:Y:S01]  /*0c20*/  IMAD R27, R21, UR6, R59 ;  /* 0x00000006151b7c24 */ /* 0x000fe2000f8e023b */
[----:B------:R0:W2:Y:S01]  /*0c30*/  LDG.E R3, desc[UR10][R44.64] ;  /* 0x0000000a2c037981 */ /* 0x0000a2000c1e1900 */
[----:B------:R-:W-:-:S04]  /*0c40*/  IMAD.WIDE.U32 R48, R49, 0x4, R42 ;  /* 0x0000000431307825 */ /* 0x000fc800078e002a */
[----:B------:R-:W-:-:S04]  /*0c50*/  IMAD.WIDE.U32 R46, R47, 0x4, R42 ;  /* 0x000000042f2e7825 */ /* 0x000fc800078e002a */
[----:B0-----:R-:W-:Y:S01]  /*0c60*/  IMAD.WIDE.U32 R44, R27, 0x4, R42 ;  /* 0x000000041b2c7825 */ /* 0x001fe200078e002a */
[----:B------:R0:W3:Y:S03]  /*0c70*/  LDG.E R28, desc[UR10][R46.64] ;  /* 0x0000000a2e1c7981 */ /* 0x0000e6000c1e1900 */
[--C-:B------:R-:W-:Y:S01]  /*0c80*/  IMAD R61, R22, UR6, R59.reuse ;  /* 0x00000006163d7c24 */ /* 0x100fe2000f8e023b */
[----:B------:R1:W4:Y:S01]  /*0c90*/  LDG.E R27, desc[UR10][R48.64] ;  /* 0x0000000a301b7981 */ /* 0x000322000c1e1900 */
[--C-:B------:R-:W-:Y:S02]  /*0ca0*/  IMAD R58, R23, UR6, R59.reuse ;  /* 0x00000006173a7c24 */ /* 0x100fe4000f8e023b */
[--C-:B------:R-:W-:Y:S01]  /*0cb0*/  IMAD R60, R24, UR6, R59.reuse ;  /* 0x00000006183c7c24 */ /* 0x100fe2000f8e023b */
[----:B------:R5:W4:Y:S01]  /*0cc0*/  LDG.E R57, desc[UR10][R44.64] ;  /* 0x0000000a2c397981 */ /* 0x000b22000c1e1900 */
[----:B------:R-:W-:-:S02]  /*0cd0*/  IMAD R59, R26, UR6, R59 ;  /* 0x000000061a3b7c24 */ /* 0x000fc4000f8e023b */
[----:B0-----:R-:W-:-:S04]  /*0ce0*/  IMAD.WIDE.U32 R46, R58, 0x4, R42 ;  /* 0x000000043a2e7825 */ /* 0x001fc800078e002a */
[--C-:B-1----:R-:W-:Y:S02]  /*0cf0*/  IMAD.WIDE.U32 R48, R61, 0x4, R42.reuse ;  /* 0x000000043d307825 */ /* 0x102fe400078e002a */
[----:B------:R-:W4:Y:S02]  /*0d00*/  LDG.E R47, desc[UR10][R46.64] ;  /* 0x0000000a2e2f7981 */ /* 0x000f24000c1e1900 */
[--C-:B-----5:R-:W-:Y:S02]  /*0d10*/  IMAD.WIDE.U32 R44, R60, 0x4, R42.reuse ;  /* 0x000000043c2c7825 */ /* 0x120fe400078e002a */
[----:B------:R-:W5:Y:S02]  /*0d20*/  LDG.E R49, desc[UR10][R48.64] ;  /* 0x0000000a30317981 */ /* 0x000f64000c1e1900 */
[----:B------:R-:W-:Y:S02]  /*0d30*/  IMAD.WIDE.U32 R42, R59, 0x4, R42 ;  /* 0x000000043b2a7825 */ /* 0x000fe400078e002a */
[----:B------:R-:W5:Y:S04]  /*0d40*/  LDG.E R45, desc[UR10][R44.64] ;  /* 0x0000000a2c2d7981 */ /* 0x000f68000c1e1900 */
[----:B------:R-:W5:Y:S01]  /*0d50*/  LDG.E R43, desc[UR10][R42.64] ;  /* 0x0000000a2a2b7981 */ /* 0x000f62000c1e1900 */
[----:B------:R-:W0:Y:S01]  /*0d60*/  S2UR UR7, SR_CgaCtaId ;  /* 0x00000000000779c3 */ /* 0x000e220000008800 */
[----:B------:R-:W-:-:S02]  /*0d70*/  UMOV UR6, 0x400 ;  /* 0x0000040000067882 */ /* 0x000fc40000000000 */
[----:B------:R-:W-:-:S04]  /*0d80*/  UIADD3 UR6, UPT, UPT, UR6, 0x1000, URZ ;  /* 0x0000100006067890 */ /* 0x000fc8000fffe0ff */
[----:B0-----:R-:W-:-:S06]  /*0d90*/  ULEA UR6, UR7, UR6, 0x18 ;  /* 0x0000000607067291 */ /* 0x001fcc000f8ec0ff */
[----:B------:R-:W-:-:S04]  /*0da0*/  LEA R59, R2, UR6, 0x8 ;  /* 0x00000006023b7c11 */ /* 0x000fc8000f8e40ff */
[----:B------:R-:W-:-:S05]  /*0db0*/  LEA R58, R0, R59, 0x2 ;  /* 0x0000003b003a7211 */ /* 0x000fca00078e10ff */
[----:B--2---:R1:W-:Y:S04]  /*0dc0*/  STS [R58], R3 ;  /* 0x000000033a007388 */ /* 0x0043e80000000800 */
[----:B---3--:R1:W-:Y:S04]  /*0dd0*/  STS [R58+0x40], R28 ;  /* 0x0000401c3a007388 */ /* 0x0083e80000000800 */
[----:B----4-:R1:W-:Y:S04]  /*0de0*/  STS [R58+0x20], R27 ;  /* 0x0000201b3a007388 */ /* 0x0103e80000000800 */
[----:B------:R1:W-:Y:S04]  /*0df0*/  STS [R58+0x60], R57 ;  /* 0x000060393a007388 */ /* 0x0003e80000000800 */
[----:B------:R1:W-:Y:S04]  /*0e00*/  STS [R58+0xa0], R47 ;  /* 0x0000a02f3a007388 */ /* 0x0003e80000000800 */
[----:B-----5:R1:W-:Y:S04]  /*0e10*/  STS [R58+0x80], R49 ;  /* 0x000080313a007388 */ /* 0x0203e80000000800 */
[----:B------:R1:W-:Y:S04]  /*0e20*/  STS [R58+0xc0], R45 ;  /* 0x0000c02d3a007388 */ /* 0x0003e80000000800 */
[----:B------:R1:W-:Y:S02]  /*0e30*/  STS [R58+0xe0], R43 ;  /* 0x0000e02b3a007388 */ /* 0x0003e40000000800 */
.L_x_39:
[----:B------:R-:W-:Y:S05]  /*0e40*/  BSYNC.RECONVERGENT B0 ;  /* 0x0000000000007941 */ /* 0x000fea0003800200 */
.L_x_38:
[----:B------:R-:W-:Y:S01]  /*0e50*/  BAR.SYNC.DEFER_BLOCKING 0x0 ;  /* 0x0000000000007b1d */ /* 0x000fe20000010000 */
[----:B------:R-:W-:-:S09]  /*0e60*/  UISETP.GT.AND UP0, UPT, UR5, 0xf, UPT ;  /* 0x0000000f0500788c */ /* 0x000fd2000bf04270 */
[----:B------:R-:W-:Y:S05]  /*0e70*/  BRA.U UP0, `(.L_x_40) ;  /* 0x00000015006c7547 */ /* 0x000fea000b800000 */
[----:B------:R-:W2:Y:S01]  /*0e80*/  S2UR UR7, SR_CgaCtaId ;  /* 0x00000000000779c3 */ /* 0x000ea20000008800 */
[----:B01----:R-:W-:Y:S01]  /*0e90*/  HFMA2 R28, -RZ, RZ, 0, 9.5367431640625e-07 ;  /* 0x00000010ff1c7431 */ /* 0x003fe200000001ff */
[----:B------:R-:W-:Y:S01]  /*0ea0*/  IADD3 R3, PT, PT, RZ, -UR5, RZ ;  /* 0x80000005ff037c10 */ /* 0x000fe2000fffe0ff */
[----:B------:R-:W-:Y:S02]  /*0eb0*/  UMOV UR4, 0x400 ;  /* 0x0000040000047882 */ /* 0x000fe40000000000 */
[----:B------:R-:W-:Y:S01]  /*0ec0*/  UIADD3 UR6, UPT, UPT, UR4, 0x1000, URZ ;  /* 0x0000100004067890 */ /* 0x000fe2000fffe0ff */
[----:B------:R-:W-:-:S04]  /*0ed0*/  VIADDMNMX R3, R3, R28, 0x1, !PT ;  /* 0x0000000103037446 */ /* 0x000fc8000780011c */
[----:B------:R-:W-:-:S04]  /*0ee0*/  IADD3 R3, PT, PT, -R3, RZ, RZ ;  /* 0x000000ff03037210 */ /* 0x000fc80007ffe1ff */
[----:B------:R-:W-:Y:S01]  /*0ef0*/  ISETP.GE.AND P0, PT, R3, RZ, PT ;  /* 0x000000ff0300720c */ /* 0x000fe20003f06270 */
[----:B--2---:R-:W-:Y:S02]  /*0f00*/  ULEA UR4, UR7, UR4, 0x18 ;  /* 0x0000000407047291 */ /* 0x004fe4000f8ec0ff */
[----:B------:R-:W-:-:S04]  /*0f10*/  ULEA UR6, UR7, UR6, 0x18 ;  /* 0x0000000607067291 */ /* 0x000fc8000f8ec0ff */
[----:B------:R-:W-:Y:S02]  /*0f20*/  LEA R28, R2, UR4, 0x2 ;  /* 0x00000004021c7c11 */ /* 0x000fe4000f8e10ff */
[----:B------:R-:W-:Y:S02]  /*0f30*/  LEA R27, R0, UR6, 0x2 ;  /* 0x00000006001b7c11 */ /* 0x000fe4000f8e10ff */
[----:B------:R-:W-:Y:S02]  /*0f40*/  IADD3 R28, PT, PT, R28, 0x80, RZ ;  /* 0x000000801c1c7810 */ /* 0x000fe40007ffe0ff */
[----:B------:R-:W-:Y:S01]  /*0f50*/  IADD3 R27, PT, PT, R27, 0x80, RZ ;  /* 0x000000801b1b7810 */ /* 0x000fe20007ffe0ff */
[----:B------:R-:W-:Y:S06]  /*0f60*/  @P0 BRA `(.L_x_41) ;  /* 0x00000010006c0947 */ /* 0x000fec0003800000 */
[----:B------:R-:W-:Y:S02]  /*0f70*/  IADD3 R42, PT, PT, -R3, RZ, RZ ;  /* 0x000000ff032a7210 */ /* 0x000fe40007ffe1ff */
[----:B------:R-:W-:Y:S02]  /*0f80*/  PLOP3.LUT P0, PT, PT, PT, PT, 0x80, 0x8 ;  /* 0x000000000008781c */ /* 0x000fe40003f0f070 */
[----:B------:R-:W-:-:S13]  /*0f90*/  ISETP.GT.AND P1, PT, R42, 0x3, PT ;  /* 0x000000032a00780c */ /* 0x000fda0003f24270 */
[----:B------:R-:W-:Y:S05]  /*0fa0*/  @!P1 BRA `(.L_x_42) ;  /* 0x0000000800d89947 */ /* 0x000fea0003800000 */
[----:B------:R-:W-:-:S13]  /*0fb0*/  PLOP3.LUT P0, PT, PT, PT, PT, 0x8, 0x80 ;  /* 0x000000000080781c */ /* 0x000fda0003f0e170 */
.L_x_43:
[----:B------:R-:W-:Y:S01]  /*0fc0*/  LDS R49, [R27+-0x80] ;  /* 0xffff80001b317984 */ /* 0x000fe20000000800 */
[----:B------:R-:W-:-:S03]  /*0fd0*/  IADD3 R3, PT, PT, R3, 0x4, RZ ;  /* 0x0000000403037810 */ /* 0x000fc60007ffe0ff */
[----:B------:R-:W0:Y:S01]  /*0fe0*/  LDS R58, [R28+-0x80] ;  /* 0xffff80001c3a7984 */ /* 0x000e220000000800 */
[----:B------:R-:W-:-:S03]  /*0ff0*/  ISETP.GE.AND P1, PT, R3, -0x3, PT ;  /* 0xfffffffd0300780c */ /* 0x000fc60003f26270 */
[----:B------:R-:W1:Y:S04]  /*1000*/  LDS R48, [R27+-0x60] ;  /* 0xffffa0001b307984 */ /* 0x000e680000000800 */
[----:B------:R-:W2:Y:S04]  /*1010*/  LDS R47, [R27+-0x40] ;  /* 0xffffc0001b2f7984 */ /* 0x000ea80000000800 */
[----:B------:R-:W3:Y:S04]  /*1020*/  LDS R46, [R27+-0x20] ;  /* 0xffffe0001b2e7984 */ /* 0x000ee80000000800 */
[----:B------:R-:W4:Y:S04]  /*1030*/  LDS R45, [R27] ;  /* 0x000000001b2d7984 */ /* 0x000f280000000800 */
[----:B------:R-:W5:Y:S04]  /*1040*/  LDS R44, [R27+0x20] ;  /* 0x000020001b2c7984 */ /* 0x000f680000000800 */
[----:B------:R-:W5:Y:S04]  /*1050*/  LDS R43, [R27+0x40] ;  /* 0x000040001b2b7984 */ /* 0x000f680000000800 */
[----:B------:R-:W5:Y:S04]  /*1060*/  LDS R42, [R27+0x60] ;  /* 0x000060001b2a7984 */ /* 0x000f680000000800 */
[----:B------:R-:W5:Y:S01]  /*1070*/  LDS R57, [R28+-0x40] ;  /* 0xffffc0001c397984 */ /* 0x000f620000000800 */
[-C--:B0-----:R-:W-:Y:S01]  /*1080*/  FFMA R56, R49, R58.reuse, R56 ;  /* 0x0000003a31387223 */ /* 0x081fe20000000038 */
[-C--:B-1----:R-:W-:Y:S01]  /*1090*/  FFMA R53, R48, R58.reuse, R53 ;  /* 0x0000003a30357223 */ /* 0x082fe20000000035 */
[-C--:B--2---:R-:W-:Y:S01]  /*10a0*/  FFMA R15, R47, R58.reuse, R15 ;  /* 0x0000003a2f0f7223 */ /* 0x084fe2000000000f */
[-C--:B---3--:R-:W-:Y:S01]  /*10b0*/  FFMA R14, R46, R58.reuse, R14 ;  /* 0x0000003a2e0e7223 */ /* 0x088fe2000000000e */
[-C--:B----4-:R-:W-:Y:S01]  /*10c0*/  FFMA R12, R45, R58.reuse, R12 ;  /* 0x0000003a2d0c7223 */ /* 0x090fe2000000000c */
[-C--:B-----5:R-:W-:Y:S01]  /*10d0*/  FFMA R10, R44, R58.reuse, R10 ;  /* 0x0000003a2c0a7223 */ /* 0x0a0fe2000000000a */
[-C--:B------:R-:W-:Y:S01]  /*10e0*/  FFMA R8, R43, R58.reuse, R8 ;  /* 0x0000003a2b087223 */ /* 0x080fe20000000008 */
[----:B------:R-:W-:-:S02]  /*10f0*/  FFMA R6, R42, R58, R6 ;  /* 0x0000003a2a067223 */ /* 0x000fc40000000006 */
[----:B------:R-:W0:Y:S01]  /*1100*/  LDS R58, [R28] ;  /* 0x000000001c3a7984 */ /* 0x000e220000000800 */
[-C--:B------:R-:W-:Y:S01]  /*1110*/  FFMA R55, R49, R57.reuse, R55 ;  /* 0x0000003931377223 */ /* 0x080fe20000000037 */
[-C--:B------:R-:W-:Y:S01]  /*1120*/  FFMA R52, R48, R57.reuse, R52 ;  /* 0x0000003930347223 */ /* 0x080fe20000000034 */
[-C--:B------:R-:W-:Y:S01]  /*1130*/  FFMA R4, R47, R57.reuse, R4 ;  /* 0x000000392f047223 */ /* 0x080fe20000000004 */
[-C--:B------:R-:W-:Y:S01]  /*1140*/  FFMA R13, R46, R57.reuse, R13 ;  /* 0x000000392e0d7223 */ /* 0x080fe2000000000d */
[-C--:B------:R-:W-:Y:S01]  /*1150*/  FFMA R11, R45, R57.reuse, R11 ;  /* 0x000000392d0b7223 */ /* 0x080fe2000000000b */
[-C--:B------:R-:W-:Y:S01]  /*1160*/  FFMA R9, R44, R57.reuse, R9 ;  /* 0x000000392c097223 */ /* 0x080fe20000000009 */
[-C--:B------:R-:W-:Y:S01]  /*1170*/  FFMA R7, R43, R57.reuse, R7 ;  /* 0x000000392b077223 */ /* 0x080fe20000000007 */
[----:B------:R-:W-:Y:S02]  /*1180*/  FFMA R5, R42, R57, R5 ;  /* 0x000000392a057223 */ /* 0x000fe40000000005 */
[----:B------:R-:W1:Y:S01]  /*1190*/  LDS R57, [R28+0x40] ;  /* 0x000040001c397984 */ /* 0x000e620000000800 */
[-C--:B0-----:R-:W-:Y:S01]  /*11a0*/  FFMA R54, R49, R58.reuse, R54 ;  /* 0x0000003a31367223 */ /* 0x081fe20000000036 */
[-C--:B------:R-:W-:Y:S01]  /*11b0*/  FFMA R51, R48, R58.reuse, R51 ;  /* 0x0000003a30337223 */ /* 0x080fe20000000033 */
[-C--:B------:R-:W-:Y:S01]  /*11c0*/  FFMA R29, R47, R58.reuse, R29 ;  /* 0x0000003a2f1d7223 */ /* 0x080fe2000000001d */
[-C--:B------:R-:W-:Y:S01]  /*11d0*/  FFMA R30, R46, R58.reuse, R30 ;  /* 0x0000003a2e1e7223 */ /* 0x080fe2000000001e */
[-C--:B------:R-:W-:Y:S01]  /*11e0*/  FFMA R31, R45, R58.reuse, R31 ;  /* 0x0000003a2d1f7223 */ /* 0x080fe2000000001f */
[-C--:B------:R-:W-:Y:S01]  /*11f0*/  FFMA R32, R44, R58.reuse, R32 ;  /* 0x0000003a2c207223 */ /* 0x080fe20000000020 */
[-C--:B------:R-:W-:Y:S01]  /*1200*/  FFMA R33, R43, R58.reuse, R33 ;  /* 0x0000003a2b217223 */ /* 0x080fe20000000021 */
[----:B------:R-:W-:-:S02]  /*1210*/  FFMA R34, R42, R58, R34 ;  /* 0x0000003a2a227223 */ /* 0x000fc40000000022 */
[----:B------:R-:W-:Y:S01]  /*1220*/  LDS R58, [R28+0x80] ;  /* 0x000080001c3a7984 */ /* 0x000fe20000000800 */
[-C--:B-1----:R-:W-:Y:S01]  /*1230*/  FFMA R35, R49, R57.reuse, R35 ;  /* 0x0000003931237223 */ /* 0x082fe20000000023 */
[-C--:B------:R-:W-:Y:S01]  /*1240*/  FFMA R36, R48, R57.reuse, R36 ;  /* 0x0000003930247223 */ /* 0x080fe20000000024 */
[-C--:B------:R-:W-:Y:S01]  /*1250*/  FFMA R37, R47, R57.reuse, R37 ;  /* 0x000000392f257223 */ /* 0x080fe20000000025 */
[-C--:B------:R-:W-:Y:S01]  /*1260*/  FFMA R38, R46, R57.reuse, R38 ;  /* 0x000000392e267223 */ /* 0x080fe20000000026 */
[-C--:B------:R-:W-:Y:S01]  /*1270*/  FFMA R39, R45, R57.reuse, R39 ;  /* 0x000000392d277223 */ /* 0x080fe20000000027 */
[-C--:B------:R-:W-:Y:S01]  /*1280*/  FFMA R40, R44, R57.reuse, R40 ;  /* 0x000000392c287223 */ /* 0x080fe20000000028 */
[-C--:B------:R-:W-:Y:S01]  /*1290*/  FFMA R41, R43, R57.reuse, R41 ;  /* 0x000000392b297223 */ /* 0x080fe20000000029 */
[----:B------:R-:W-:Y:S01]  /*12a0*/  FFMA R50, R42, R57, R50 ;  /* 0x000000392a327223 */ /* 0x000fe20000000032 */
[----:B------:R-:W0:Y:S04]  /*12b0*/  LDS R49, [R27+0x80] ;  /* 0x000080001b317984 */ /* 0x000e280000000800 */
[----:B------:R-:W1:Y:S04]  /*12c0*/  LDS R48, [R27+0xa0] ;  /* 0x0000a0001b307984 */ /* 0x000e680000000800 */
[----:B------:R-:W2:Y:S04]  /*12d0*/  LDS R47, [R27+0xc0] ;  /* 0x0000c0001b2f7984 */ /* 0x000ea80000000800 */
[----:B------:R-:W3:Y:S04]  /*12e0*/  LDS R46, [R27+0xe0] ;  /* 0x0000e0001b2e7984 */ /* 0x000ee80000000800 */
[----:B------:R-:W4:Y:S04]  /*12f0*/  LDS R45, [R27+0x100] ;  /* 0x000100001b2d7984 */ /* 0x000f280000000800 */
[----:B------:R-:W5:Y:S04]  /*1300*/  LDS R44, [R27+0x120] ;  /* 0x000120001b2c7984 */ /* 0x000f680000000800 */
[----:B------:R-:W5:Y:S04]  /*1310*/  LDS R43, [R27+0x140] ;  /* 0x000140001b2b7984 */ /* 0x000f680000000800 */
[----:B------:R-:W5:Y:S04]  /*1320*/  LDS R42, [R27+0x160] ;  /* 0x000160001b2a7984 */ /* 0x000f680000000800 */
[----:B------:R-:W5:Y:S01]  /*1330*/  LDS R57, [R28+0xc0] ;  /* 0x0000c0001c397984 */ /* 0x000f620000000800 */
        /* <DEDUP_REMOVED lines=8> */
[----:B------:R-:W0:Y:S01]  /*13c0*/  LDS R58, [R28+0x100] ;  /* 0x000100001c3a7984 */ /* 0x000e220000000800 */
        /* <DEDUP_REMOVED lines=77> */
[----:B------:R0:W5:Y:S04]  /*18a0*/  LDS R42, [R27+0x360] ;  /* 0x000360001b2a7984 */ /* 0x0001680000000800 */
[----:B------:R-:W5:Y:S01]  /*18b0*/  LDS R57, [R28+0x2c0] ;  /* 0x0002c0001c397984 */ /* 0x000f620000000800 */
[----:B0-----:R-:W-:Y:S01]  /*18c0*/  IADD3 R27, PT, PT, R27, 0x400, RZ ;  /* 0x000004001b1b7810 */ /* 0x001fe20007ffe0ff */
[-C--:B------:R-:W-:Y:S01]  /*18d0*/  FFMA R56, R49, R58.reuse, R56 ;  /* 0x0000003a31387223 */ /* 0x080fe20000000038 */
        /* <DEDUP_REMOVED lines=16> */
[----:B------:R1:W2:Y:S02]  /*19e0*/  LDS R57, [R28+0x340] ;  /* 0x000340001c397984 */ /* 0x0002a40000000800 */
[----:B-1----:R-:W-:Y:S01]  /*19f0*/  IADD3 R28, PT, PT, R28, 0x400, RZ ;  /* 0x000004001c1c7810 */ /* 0x002fe20007ffe0ff */
[-C--:B0-----:R-:W-:Y:S01]  /*1a00*/  FFMA R54, R49, R58.reuse, R54 ;  /* 0x0000003a31367223 */ /* 0x081fe20000000036 */
[-C--:B------:R-:W-:Y:S01]  /*1a10*/  FFMA R51, R48, R58.reuse, R51 ;  /* 0x0000003a30337223 */ /* 0x080fe20000000033 */
[-C--:B------:R-:W-:Y:S01]  /*1a20*/  FFMA R29, R47, R58.reuse, R29 ;  /* 0x0000003a2f1d7223 */ /* 0x080fe2000000001d */
[-C--:B------:R-:W-:Y:S01]  /*1a30*/  FFMA R30, R46, R58.reuse, R30 ;  /* 0x0000003a2e1e7223 */ /* 0x080fe2000000001e */
[-C--:B------:R-:W-:Y:S01]  /*1a40*/  FFMA R31, R45, R58.reuse, R31 ;  /* 0x0000003a2d1f7223 */ /* 0x080fe2000000001f */
[-C--:B------:R-:W-:Y:S01]  /*1a50*/  FFMA R32, R44, R58.reuse, R32 ;  /* 0x0000003a2c207223 */ /* 0x080fe20000000020 */
[-C--:B------:R-:W-:Y:S01]  /*1a60*/  FFMA R33, R43, R58.reuse, R33 ;  /* 0x0000003a2b217223 */ /* 0x080fe20000000021 */
[----:B------:R-:W-:Y:S01]  /*1a70*/  FFMA R34, R42, R58, R34 ;  /* 0x0000003a2a227223 */ /* 0x000fe20000000022 */
[-C--:B--2---:R-:W-:Y:S01]  /*1a80*/  FFMA R35, R49, R57.reuse, R35 ;  /* 0x0000003931237223 */ /* 0x084fe20000000023 */
[-C--:B------:R-:W-:Y:S01]  /*1a90*/  FFMA R36, R48, R57.reuse, R36 ;  /* 0x0000003930247223 */ /* 0x080fe20000000024 */
[-C--:B------:R-:W-:Y:S01]  /*1aa0*/  FFMA R37, R47, R57.reuse, R37 ;  /* 0x000000392f257223 */ /* 0x080fe20000000025 */
[-C--:B------:R-:W-:Y:S01]  /*1ab0*/  FFMA R38, R46, R57.reuse, R38 ;  /* 0x000000392e267223 */ /* 0x080fe20000000026 */
[-C--:B------:R-:W-:Y:S01]  /*1ac0*/  FFMA R39, R45, R57.reuse, R39 ;  /* 0x000000392d277223 */ /* 0x080fe20000000027 */
[-C--:B------:R-:W-:Y:S01]  /*1ad0*/  FFMA R40, R44, R57.reuse, R40 ;  /* 0x000000392c287223 */ /* 0x080fe20000000028 */
[-C--:B------:R-:W-:Y:S01]  /*1ae0*/  FFMA R41, R43, R57.reuse, R41 ;  /* 0x000000392b297223 */ /* 0x080fe20000000029 */
[----:B------:R-:W-:Y:S01]  /*1af0*/  FFMA R50, R42, R57, R50 ;  /* 0x000000392a327223 */ /* 0x000fe20000000032 */
[----:B------:R-:W-:Y:S06]  /*1b00*/  @!P1 BRA `(.L_x_43) ;  /* 0xfffffff4002c9947 */ /* 0x000fec000383ffff */
.L_x_42:
[----:B------:R-:W-:-:S04]  /*1b10*/  IADD3 R42, PT, PT, -R3, RZ, RZ ;  /* 0x000000ff032a7210 */ /* 0x000fc80007ffe1ff */
[----:B------:R-:W-:-:S13]  /*1b20*/  ISETP.GT.AND P1, PT, R42, 0x1, PT ;  /* 0x000000012a00780c */ /* 0x000fda0003f24270 */
[----:B------:R-:W-:Y:S05]  /*1b30*/  @!P1 BRA `(.L_x_44) ;  /* 0x0000000400709947 */ /* 0x000fea0003800000 */
[----:B------:R-:W-:Y:S01]  /*1b40*/  LDS R49, [R27+-0x80] ;  /* 0xffff80001b317984 */ /* 0x000fe20000000800 */
[----:B------:R-:W-:Y:S02]  /*1b50*/  PLOP3.LUT P0, PT, PT, PT, PT, 0x8, 0x80 ;  /* 0x000000000080781c */ /* 0x000fe40003f0e170 */
[----:B------:R-:W-:Y:S01]  /*1b60*/  IADD3 R3, PT, PT, R3, 0x2, RZ ;  /* 0x0000000203037810 */ /* 0x000fe20007ffe0ff */
[----:B------:R-:W0:Y:S04]  /*1b70*/  LDS R58, [R28+-0x80] ;  /* 0xffff80001c3a7984 */ /* 0x000e280000000800 */
        /* <DEDUP_REMOVED lines=24> */
[C---:B------:R-:W-:Y:S02]  /*1d00*/  FFMA R5, R42.reuse, R57, R5 ;  /* 0x000000392a057223 */ /* 0x040fe40000000005 */
        /* <DEDUP_REMOVED lines=62> */
[----:B------:R-:W-:-:S07]  /*20f0*/  FFMA R50, R50, R57, R42 ;  /* 0x0000003932327223 */ /* 0x000fce000000002a */
.L_x_44:
[----:B------:R-:W-:-:S13]  /*2100*/  ISETP.NE.OR P0, PT, R3, RZ, P0 ;  /* 0x000000ff0300720c */ /* 0x000fda0000705670 */
[----:B------:R-:W-:Y:S05]  /*2110*/  @!P0 BRA `(.L_x_40) ;  /* 0x0000000000c48947 */ /* 0x000fea0003800000 */
.L_x_41:
[----:B------:R-:W-:Y:S01]  /*2120*/  LDS R49, [R27+-0x80] ;  /* 0xffff80001b317984 */ /* 0x000fe20000000800 */
[----:B------:R-:W-:-:S03]  /*2130*/  IADD3 R3, PT, PT, R3, 0x1, RZ ;  /* 0x0000000103037810 */ /* 0x000fc60007ffe0ff */
[----:B------:R-:W0:Y:S01]  /*2140*/  LDS R57, [R28+-0x80] ;  /* 0xffff80001c397984 */ /* 0x000e220000000800 */
[----:B------:R-:W-:-:S03]  /*2150*/  ISETP.NE.AND P0, PT, R3, RZ, PT ;  /* 0x000000ff0300720c */ /* 0x000fc60003f05270 */
[----:B------:R-:W1:Y:S04]  /*2160*/  LDS R48, [R27+-0x60] ;  /* 0xffffa0001b307984 */ /* 0x000e680000000800 */
[----:B------:R-:W2:Y:S04]  /*2170*/  LDS R46, [R27+-0x40] ;  /* 0xffffc0001b2e7984 */ /* 0x000ea80000000800 */
[----:B------:R-:W3:Y:S04]  /*2180*/  LDS R47, [R27+-0x20] ;  /* 0xffffe0001b2f7984 */ /* 0x000ee80000000800 */
[----:B------:R-:W4:Y:S04]  /*2190*/  LDS R44, [R27] ;  /* 0x000000001b2c7984 */ /* 0x000f280000000800 */
[----:B------:R-:W5:Y:S04]  /*21a0*/  LDS R45, [R27+0x20] ;  /* 0x000020001b2d7984 */ /* 0x000f680000000800 */
[----:B------:R-:W5:Y:S04]  /*21b0*/  LDS R42, [R27+0x40] ;  /* 0x000040001b2a7984 */ /* 0x000f680000000800 */
[----:B------:R0:W5:Y:S04]  /*21c0*/  LDS R43, [R27+0x60] ;  /* 0x000060001b2b7984 */ /* 0x0001680000000800 */
[----:B------:R-:W5:Y:S01]  /*21d0*/  LDS R58, [R28+-0x40] ;  /* 0xffffc0001c3a7984 */ /* 0x000f620000000800 */
        /* <DEDUP_REMOVED lines=36> */
[----:B------:R-:W-:Y:S06]  /*2420*/  @P0 BRA `(.L_x_41) ;  /* 0xfffffffc003c0947 */ /* 0x000fec000383ffff */
.L_x_40:
[----:B------:R-:W-:Y:S01]  /*2430*/  BAR.SYNC.DEFER_BLOCKING 0x0 ;  /* 0x0000000000007b1d */ /* 0x000fe20000010000 */
[----:B------:R-:W-:-:S05]  /*2440*/  UISETP.GE.AND UP0, UPT, UR8, UR9, UPT ;  /* 0x000000090800728c */ /* 0x000fca000bf06270 */
[----:B------:R-:W-:-:S04]  /*2450*/  UMOV UR4, UR8 ;  /* 0x0000000800047c82 */ /* 0x000fc80008000000 */
[----:B------:R-:W-:Y:S05]  /*2460*/  BRA.U !UP0, `(.L_x_45) ;  /* 0xffffffe108dc7547 */ /* 0x000fea000b83ffff */
.L_x_35:
[----:B------:R-:W2:Y:S01]  /*2470*/  LDC.64 R24, c[0x0][0x380] ;  /* 0x0000e000ff187b82 */ /* 0x000ea20000000a00 */
[----:B------:R-:W3:Y:S07]  /*2480*/  LDCU UR6, c[0x0][0x398] ;  /* 0x00007300ff0677ac */ /* 0x000eee0008000800 */
[----:B------:R-:W4:Y:S08]  /*2490*/  LDC R0, c[0x0][0x3c4] ;  /* 0x0000f100ff007b82 */ /* 0x000f300000000800 */
[----:B01----:R-:W0:Y:S01]  /*24a0*/  LDC R28, c[0x0][0x3c8] ;  /* 0x0000f200ff1c7b82 */ /* 0x003e220000000800 */
[----:B---3--:R-:W-:-:S04]  /*24b0*/  IMAD R17, R16, UR6, R17 ;  /* 0x0000000610117c24 */ /* 0x008fc8000f8e0211 */
[----:B--2---:R-:W-:-:S05]  /*24c0*/  IMAD.WIDE R24, R17, 0x4, R24 ;  /* 0x0000000411187825 */ /* 0x004fca00078e0218 */
[----:B------:R-:W-:Y:S01]  /*24d0*/  STG.E desc[UR10][R24.64], R56 ;  /* 0x0000003818007986 */ /* 0x000fe2000c10190a */
[----:B----4-:R-:W-:-:S05]  /*24e0*/  IMAD.WIDE R22, R0, 0x4, R24 ;  /* 0x0000000400167825 */ /* 0x010fca00078e0218 */
[----:B------:R1:W-:Y:S01]  /*24f0*/  STG.E desc[UR10][R22.64], R55 ;  /* 0x0000003716007986 */ /* 0x0003e2000c10190a */
[----:B------:R-:W-:-:S04]  /*2500*/  IMAD.WIDE R20, R0, 0x4, R22 ;  /* 0x0000000400147825 */ /* 0x000fc800078e0216 */
[----:B0-----:R-:W-:Y:S01]  /*2510*/  IMAD.WIDE R18, R28, 0x4, R24 ;  /* 0x000000041c127825 */ /* 0x001fe200078e0218 */
[----:B------:R0:W-:Y:S03]  /*2520*/  STG.E desc[UR10][R20.64], R54 ;  /* 0x0000003614007986 */ /* 0x0001e6000c10190a */
[----:B------:R-:W-:-:S04]  /*2530*/  IMAD.WIDE R16, R0, 0x4, R18 ;  /* 0x0000000400107825 */ /* 0x000fc800078e0212 */
[----:B------:R-:W-:-:S04]  /*2540*/  IMAD.WIDE R2, R28, 0x4, R18 ;  /* 0x000000041c027825 */ /* 0x000fc800078e0212 */
[----:B-1----:R-:W-:-:S04]  /*2550*/  IMAD.WIDE R22, R0, 0x4, R20 ;  /* 0x0000000400167825 */ /* 0x002fc800078e0214 */
[----:B------:R-:W-:Y:S01]  /*2560*/  IMAD.WIDE R26, R0, 0x4, R16 ;  /* 0x00000004001a7825 */ /* 0x000fe200078e0210 */
[----:B------:R1:W-:Y:S03]  /*2570*/  STG.E desc[UR10][R22.64], R35 ;  /* 0x0000002316007986 */ /* 0x0003e6000c10190a */
[--C-:B0-----:R-:W-:Y:S01]  /*2580*/  IMAD.WIDE R20, R28, 0x4, R2.reuse ;  /* 0x000000041c147825 */ /* 0x101fe200078e0202 */
[----:B------:R0:W-:Y:S03]  /*2590*/  STG.E desc[UR10][R18.64], R53 ;  /* 0x0000003512007986 */ /* 0x0001e6000c10190a */
[C---:B------:R-:W-:Y:S01]  /*25a0*/  IMAD.WIDE R24, R0.reuse, 0x4, R2 ;  /* 0x0000000400187825 */ /* 0x040fe200078e0202 */
[----:B------:R2:W-:Y:S03]  /*25b0*/  STG.E desc[UR10][R16.64], R52 ;  /* 0x0000003410007986 */ /* 0x0005e6000c10190a */
[C---:B-1----:R-:W-:Y:S01]  /*25c0*/  IMAD.WIDE R22, R0.reuse, 0x4, R26 ;  /* 0x0000000400167825 */ /* 0x042fe200078e021a */
[----:B------:R1:W-:Y:S03]  /*25d0*/  STG.E desc[UR10][R26.64], R51 ;  /* 0x000000331a007986 */ /* 0x0003e6000c10190a */
[----:B0-----:R-:W-:Y:S01]  /*25e0*/  IMAD.WIDE R18, R0, 0x4, R24 ;  /* 0x0000000400127825 */ /* 0x001fe200078e0218 */
[----:B------:R-:W-:Y:S03]  /*25f0*/  STG.E desc[UR10][R22.64], R36 ;  /* 0x0000002416007986 */ /* 0x000fe6000c10190a */
[--C-:B--2---:R-:W-:Y:S01]  /*2600*/  IMAD.WIDE R16, R28, 0x4, R20.reuse ;  /* 0x000000041c107825 */ /* 0x104fe200078e0214 */
[----:B------:R0:W-:Y:S03]  /*2610*/  STG.E desc[UR10][R2.64], R15 ;  /* 0x0000000f02007986 */ /* 0x0001e6000c10190a */
[C---:B-1----:R-:W-:Y:S01]  /*2620*/  IMAD.WIDE R26, R0.reuse, 0x4, R20 ;  /* 0x00000004001a7825 */ /* 0x042fe200078e0214 */
[----:B------:R-:W-:Y:S03]  /*2630*/  STG.E desc[UR10][R24.64], R4 ;  /* 0x0000000418007986 */ /* 0x000fe6000c10190a */
[--C-:B------:R-:W-:Y:S01]  /*2640*/  IMAD.WIDE R44, R0, 0x4, R16.reuse ;  /* 0x00000004002c7825 */ /* 0x100fe200078e0210 */
[----:B------:R1:W-:Y:S03]  /*2650*/  STG.E desc[UR10][R18.64], R29 ;  /* 0x0000001d12007986 */ /* 0x0003e6000c10190a */
[----:B0-----:R-:W-:-:S04]  /*2660*/  IMAD.WIDE R2, R28, 0x4, R16 ;  /* 0x000000041c027825 */ /* 0x001fc800078e0210 */
[----:B------:R-:W-:-:S04]  /*2670*/  IMAD.WIDE R22, R0, 0x4, R18 ;  /* 0x0000000400167825 */ /* 0x000fc800078e0212 */
[----:B------:R-:W-:Y:S01]  /*2680*/  IMAD.WIDE R46, R28, 0x4, R2 ;  /* 0x000000041c2e7825 */ /* 0x000fe200078e0202 */
[----:B------:R0:W-:Y:S03]  /*2690*/  STG.E desc[UR10][R22.64], R37 ;  /* 0x0000002516007986 */ /* 0x0001e6000c10190a */
[C---:B------:R-:W-:Y:S01]  /*26a0*/  IMAD.WIDE R42, R0.reuse, 0x4, R26 ;  /* 0x00000004002a7825 */ /* 0x040fe200078e021a */
[----:B------:R2:W-:Y:S03]  /*26b0*/  STG.E desc[UR10][R20.64], R14 ;  /* 0x0000000e14007986 */ /* 0x0005e6000c10190a */
[C---:B-1----:R-:W-:Y:S01]  /*26c0*/  IMAD.WIDE R18, R0.reuse, 0x4, R2 ;  /* 0x0000000400127825 */ /* 0x042fe200078e0202 */
[----:B------:R1:W-:Y:S03]  /*26d0*/  STG.E desc[UR10][R26.64], R13 ;  /* 0x0000000d1a007986 */ /* 0x0003e6000c10190a */
[----:B------:R-:W-:Y:S01]  /*26e0*/  IMAD.WIDE R48, R0, 0x4, R44 ;  /* 0x0000000400307825 */ /* 0x000fe200078e022c */
[----:B------:R-:W-:Y:S03]  /*26f0*/  STG.E desc[UR10][R42.64], R30 ;  /* 0x0000001e2a007986 */ /* 0x000fe6000c10190a */
[----:B------:R-:W-:-:S04]  /*2700*/  IMAD.WIDE R24, R28, 0x4, R46 ;  /* 0x000000041c187825 */ /* 0x000fc800078e022e */
[----:B------:R-:W-:-:S04]  /*2710*/  IMAD.WIDE R52, R0, 0x4, R42 ;  /* 0x0000000400347825 */ /* 0x000fc800078e022a */
[C---:B0-----:R-:W-:Y:S01]  /*2720*/  IMAD.WIDE R22, R0.reuse, 0x4, R46 ;  /* 0x0000000400167825 */ /* 0x041fe200078e022e */
[----:B------:R-:W-:Y:S03]  /*2730*/  STG.E desc[UR10][R52.64], R38 ;  /* 0x0000002634007986 */ /* 0x000fe6000c10190a */
[C---:B--2---:R-:W-:Y:S01]  /*2740*/  IMAD.WIDE R20, R0.reuse, 0x4, R18 ;  /* 0x0000000400147825 */ /* 0x044fe200078e0212 */
[----:B------:R0:W-:Y:S03]  /*2750*/  STG.E desc[UR10][R16.64], R12 ;  /* 0x0000000c10007986 */ /* 0x0001e6000c10190a */
[C---:B------:R-:W-:Y:S01]  /*2760*/  IMAD.WIDE R28, R0.reuse, 0x4, R48 ;  /* 0x00000004001c7825 */ /* 0x040fe200078e0230 */
[----:B------:R-:W-:Y:S03]  /*2770*/  STG.E desc[UR10][R44.64], R11 ;  /* 0x0000000b2c007986 */ /* 0x000fe6000c10190a */
[C---:B------:R-:W-:Y:S01]  /*2780*/  IMAD.WIDE R14, R0.reuse, 0x4, R24 ;  /* 0x00000004000e7825 */ /* 0x040fe200078e0218 */
[----:B------:R-:W-:Y:S03]  /*2790*/  STG.E desc[UR10][R48.64], R31 ;  /* 0x0000001f30007986 */ /* 0x000fe6000c10190a */
[C---:B-1----:R-:W-:Y:S01]  /*27a0*/  IMAD.WIDE R26, R0.reuse, 0x4, R22 ;  /* 0x00000004001a7825 */ /* 0x042fe200078e0216 */
[----:B------:R-:W-:Y:S03]  /*27b0*/  STG.E desc[UR10][R28.64], R39 ;  /* 0x000000271c007986 */ /* 0x000fe6000c10190a */
[C---:B0-----:R-:W-:Y:S01]  /*27c0*/  IMAD.WIDE R12, R0.reuse, 0x4, R20 ;  /* 0x00000004000c7825 */ /* 0x041fe200078e0214 */
[----:B------:R-:W-:Y:S03]  /*27d0*/  STG.E desc[UR10][R2.64], R10 ;  /* 0x0000000a02007986 */ /* 0x000fe6000c10190a */
[C---:B------:R-:W-:Y:S01]  /*27e0*/  IMAD.WIDE R36, R0.reuse, 0x4, R14 ;  /* 0x0000000400247825 */ /* 0x040fe200078e020e */
[----:B------:R-:W-:Y:S03]  /*27f0*/  STG.E desc[UR10][R18.64], R9 ;  /* 0x0000000912007986 */ /* 0x000fe6000c10190a */
[C---:B------:R-:W-:Y:S01]  /*2800*/  IMAD.WIDE R16, R0.reuse, 0x4, R26 ;  /* 0x0000000400107825 */ /* 0x040fe200078e021a */
[----:B------:R-:W-:Y:S03]  /*2810*/  STG.E desc[UR10][R20.64], R32 ;  /* 0x0000002014007986 */ /* 0x000fe6000c10190a */
[----:B------:R-:W-:Y:S01]  /*2820*/  IMAD.WIDE R42, R0, 0x4, R36 ;  /* 0x00000004002a7825 */ /* 0x000fe200078e0224 */
[----:B------:R-:W-:Y:S04]  /*2830*/  STG.E desc[UR10][R12.64], R40 ;  /* 0x000000280c007986 */ /* 0x000fe8000c10190a */
[----:B------:R-:W-:Y:S04]  /*2840*/  STG.E desc[UR10][R46.64], R8 ;  /* 0x000000082e007986 */ /* 0x000fe8000c10190a */
[----:B------:R-:W-:Y:S04]  /*2850*/  STG.E desc[UR10][R22.64], R7 ;  /* 0x0000000716007986 */ /* 0x000fe8000c10190a */
[----:B------:R-:W-:Y:S04]  /*2860*/  STG.E desc[UR10][R26.64], R33 ;  /* 0x000000211a007986 */ /* 0x000fe8000c10190a */
[----:B------:R-:W-:Y:S04]  /*2870*/  STG.E desc[UR10][R16.64], R41 ;  /* 0x0000002910007986 */ /* 0x000fe8000c10190a */
[----:B------:R-:W-:Y:S04]  /*2880*/  STG.E desc[UR10][R24.64], R6 ;  /* 0x0000000618007986 */ /* 0x000fe8000c10190a */
[----:B------:R-:W-:Y:S04]  /*2890*/  STG.E desc[UR10][R14.64], R5 ;  /* 0x000000050e007986 */ /* 0x000fe8000c10190a */
[----:B------:R-:W-:Y:S04]  /*28a0*/  STG.E desc[UR10][R36.64], R34 ;  /* 0x0000002224007986 */ /* 0x000fe8000c10190a */
[----:B------:R-:W-:Y:S01]  /*28b0*/  STG.E desc[UR10][R42.64], R50 ;  /* 0x000000322a007986 */ /* 0x000fe2000c10190a */
[----:B------:R-:W-:Y:S05]  /*28c0*/  EXIT ;  /* 0x000000000000794d */ /* 0x000fea0003800000 */
.L_x_46:
        /* <DEDUP_REMOVED lines=11> */
.L_x_53:


//--------------------- .text._Z11kernel__1_1PfS_S_iiiiiiiiiiiiii --------------------------
	.section	.text._Z11kernel__1_1PfS_S_iiiiiiiiiiiiii,"ax",@progbits
	.align	128
        .global         _Z11kernel__1_1PfS_S_iiiiiiiiiiiiii
        .type           _Z11kernel__1_1PfS_S_iiiiiiiiiiiiii,@function
        .size           _Z11kernel__1_1PfS_S_iiiiiiiiiiiiii,(.L_x_54 - _Z11kernel__1_1PfS_S_iiiiiiiiiiiiii)
        .other          _Z11kernel__1_1PfS_S_iiiiiiiiiiiiii,@"STO_CUDA_ENTRY STV_DEFAULT"
_Z11kernel__1_1PfS_S_iiiiiiiiiiiiii:
.text._Z11kernel__1_1PfS_S_iiiiiiiiiiiiii:
[----:B------:R-:W-:Y:S08]  /*0000*/  LDC R1, c[0x0][0x37c] ;  /* 0x0000df00ff017b82 */ /* 0x000ff00000000800 */
[----:B------:R-:W0:Y:S01]  /*0010*/  LDC R17, c[0x0][0x3ac] ;  /* 0x0000eb00ff117b82 */ /* 0x000e220000000800 */
[----:B------:R-:W0:Y:S01]  /*0020*/  LDCU.64 UR4, c[0x0][0x3b0] ;  /* 0x00007600ff0477ac */ /* 0x000e220008000a00 */
[----:B------:R-:W-:Y:S01]  /*0030*/  HFMA2 R28, -RZ, RZ, 0, 0 ;  /* 0x00000000ff1c7431 */ /* 0x000fe200000001ff */
[----:B------:R-:W-:Y:S01]  /*0040*/  CS2R R34, SRZ ;  /* 0x0000000000227805 */ /* 0x000fe2000001ff00 */
[----:B------:R-:W-:Y:S01]  /*0050*/  HFMA2 R44, -RZ, RZ, 0, 0 ;  /* 0x00000000ff2c7431 */ /* 0x000fe200000001ff */
[----:B------:R-:W1:Y:S01]  /*0060*/  LDCU UR6, c[0x0][0x39c] ;  /* 0x00007380ff0677ac */ /* 0x000e620008000800 */
[----:B------:R-:W-:Y:S01]  /*0070*/  HFMA2 R40, -RZ, RZ, 0, 0 ;  /* 0x00000000ff287431 */ /* 0x000fe200000001ff */
[----:B------:R-:W-:Y:S01]  /*0080*/  MOV R60, RZ ;  /* 0x000000ff003c7202 */ /* 0x000fe20000000f00 */
[----:B------:R-:W2:Y:S01]  /*0090*/  LDC R19, c[0x0][0x3a0] ;  /* 0x0000e800ff137b82 */ /* 0x000ea20000000800 */
[----:B------:R-:W-:Y:S01]  /*00a0*/  HFMA2 R51, -RZ, RZ, 0, 0 ;  /* 0x00000000ff337431 */ /* 0x000fe200000001ff */
[----:B------:R-:W-:-:S02]  /*00b0*/  MOV R43, RZ ;  /* 0x000000ff002b7202 */ /* 0x000fc40000000f00 */
[----:B------:R-:W-:Y:S02]  /*00c0*/  CS2R R32, SRZ ;  /* 0x0000000000207805 */ /* 0x000fe4000001ff00 */
[----:B------:R-:W-:Y:S02]  /*00d0*/  CS2R R12, SRZ ;  /* 0x00000000000c7805 */ /* 0x000fe4000001ff00 */
[----:B------:R-:W-:Y:S02]  /*00e0*/  CS2R R38, SRZ ;  /* 0x0000000000267805 */ /* 0x000fe4000001ff00 */
[----:B------:R-:W-:Y:S02]  /*00f0*/  CS2R R30, SRZ ;  /* 0x00000000001e7805 */ /* 0x000fe4000001ff00 */
[----:B------:R-:W-:Y:S02]  /*0100*/  CS2R R14, SRZ ;  /* 0x00000000000e7805 */ /* 0x000fe4000001ff00 */
[----:B------:R-:W-:-:S02]  /*0110*/  CS2R R36, SRZ ;  /* 0x0000000000247805 */ /* 0x000fc4000001ff00 */
[----:B------:R-:W-:Y:S02]  /*0120*/  CS2R R52, SRZ ;  /* 0x0000000000347805 */ /* 0x000fe4000001ff00 */
[----:B------:R-:W-:Y:S02]  /*0130*/  CS2R R54, SRZ ;  /* 0x0000000000367805 */ /* 0x000fe4000001ff00 */
[----:B------:R-:W-:Y:S01]  /*0140*/  MOV R56, RZ ;  /* 0x000000ff00387202 */ /* 0x000fe20000000f00 */
[----:B------:R-:W3:Y:S01]  /*0150*/  LDCU.64 UR8, c[0x0][0x358] ;  /* 0x00006b00ff0877ac */ /* 0x000ee20008000a00 */
[----:B0-----:R-:W-:Y:S01]  /*0160*/  IMAD R0, R17, UR4, RZ ;  /* 0x0000000411007c24 */ /* 0x001fe2000f8e02ff */
[----:B------:R-:W0:Y:S03]  /*0170*/  S2UR UR4, SR_CTAID.X ;  /* 0x00000000000479c3 */ /* 0x000e260000002500 */
[----:B------:R-:W-:Y:S01]  /*0180*/  IMAD R4, R0, UR5, RZ ;  /* 0x0000000500047c24 */ /* 0x000fe2000f8e02ff */
[----:B------:R-:W-:-:S03]  /*0190*/  IABS R9, R0 ;  /* 0x0000000000097213 */ /* 0x000fc60000000000 */
[----:B------:R-:W4:Y:S01]  /*01a0*/  I2F.U32.RP R5, R4 ;  /* 0x0000000400057306 */ /* 0x000f220000209000 */
[----:B------:R-:W-:Y:S02]  /*01b0*/  IADD3 R7, PT, PT, RZ, -R4, RZ ;  /* 0x80000004ff077210 */ /* 0x000fe40007ffe0ff */
[----:B------:R-:W-:-:S05]  /*01c0*/  ISETP.NE.U32.AND P2, PT, R4, RZ, PT ;  /* 0x000000ff0400720c */ /* 0x000fca0003f45070 */
[----:B------:R-:W5:Y:S08]  /*01d0*/  I2F.RP R6, R9 ;  /* 0x0000000900067306 */ /* 0x000f700000209400 */
[----:B----4-:R-:W4:Y:S08]  /*01e0*/  MUFU.RCP R5, R5 ;  /* 0x0000000500057308 */ /* 0x010f300000001000 */
[----:B-----5:R-:W-:Y:S01]  /*01f0*/  MUFU.RCP R6, R6 ;  /* 0x0000000600067308 */ /* 0x020fe20000001000 */
[----:B----4-:R-:W-:-:S07]  /*0200*/  IADD3 R2, PT, PT, R5, 0xffffffe, RZ ;  /* 0x0ffffffe05027810 */ /* 0x010fce0007ffe0ff */
[----:B------:R4:W5:Y:S02]  /*0210*/  F2I.FTZ.U32.TRUNC.NTZ R3, R2 ;  /* 0x0000000200037305 */ /* 0x000964000021f000 */
[----:B----4-:R-:W-:Y:S02]  /*0220*/  HFMA2 R2, -RZ, RZ, 0, 0 ;  /* 0x00000000ff027431 */ /* 0x010fe400000001ff */
[----:B-----5:R-:W-:-:S04]  /*0230*/  IMAD R7, R7, R3, RZ ;  /* 0x0000000307077224 */ /* 0x020fc800078e02ff */
        /* <DEDUP_REMOVED lines=26> */
[----:B------:R-:W4:Y:S01]  /*03e0*/  I2F.RP R6, R11 ;  /* 0x0000000b00067306 */ /* 0x000f220000209400 */
[----:B------:R-:W-:-:S04]  /*03f0*/  IMAD.HI.U32 R4, R4, R5, RZ ;  /* 0x0000000504047227 */ /* 0x000fc800078e00ff */
[----:B------:R-:W-:Y:S01]  /*0400*/  IMAD R2, R4, R2, R5 ;  /* 0x0000000204027224 */ /* 0x000fe200078e0205 */
[----:B0-----:R-:W-:-:S04]  /*0410*/  UISETP.GE.AND UP0, UPT, UR4, 0x1, UPT ;  /* 0x000000010400788c */ /* 0x001fc8000bf06270 */
[----:B------:R-:W-:Y:S01]  /*0420*/  ISETP.GT.U32.AND P2, PT, R9, R2, PT ;  /* 0x000000020900720c */ /* 0x000fe20003f44070 */
[----:B----4-:R-:W0:-:S12]  /*0430*/  MUFU.RCP R6, R6 ;  /* 0x0000000600067308 */ /* 0x010e180000001000 */
[-C--:B------:R-:W-:Y:S02]  /*0440*/  @!P2 IADD3 R2, PT, PT, R2, -R9.reuse, RZ ;  /* 0x800000090202a210 */ /* 0x080fe40007ffe0ff */
[----:B------:R-:W-:Y:S02]  /*0450*/  @!P2 IADD3 R4, PT, PT, R4, 0x1, RZ ;  /* 0x000000010404a810 */ /* 0x000fe40007ffe0ff */
[----:B------:R-:W-:Y:S02]  /*0460*/  ISETP.GE.U32.AND P0, PT, R2, R9, PT ;  /* 0x000000090200720c */ /* 0x000fe40003f06070 */
[----:B------:R-:W-:Y:S02]  /*0470*/  CS2R R8, SRZ ;  /* 0x0000000000087805 */ /* 0x000fe4000001ff00 */
[----:B------:R-:W-:Y:S02]  /*0480*/  LOP3.LUT R2, R7, R0, RZ, 0x3c, !PT ;  /* 0x0000000007027212 */ /* 0x000fe400078e3cff */
[----:B------:R-:W-:-:S02]  /*0490*/  ISETP.NE.AND P2, PT, R0, RZ, PT ;  /* 0x000000ff0000720c */ /* 0x000fc40003f45270 */
[----:B0-----:R-:W-:Y:S02]  /*04a0*/  IADD3 R5, PT, PT, R6, 0xffffffe, RZ ;  /* 0x0ffffffe06057810 */ /* 0x001fe40007ffe0ff */
[----:B------:R-:W-:-:S04]  /*04b0*/  ISETP.GE.AND P1, PT, R2, RZ, PT ;  /* 0x000000ff0200720c */ /* 0x000fc80003f26270 */
[----:B------:R-:W0:Y:S01]  /*04c0*/  F2I.FTZ.U32.TRUNC.NTZ R5, R5 ;  /* 0x0000000500057305 */ /* 0x000e22000021f000 */
[----:B------:R-:W-:-:S04]  /*04d0*/  @P0 IADD3 R4, PT, PT, R4, 0x1, RZ ;  /* 0x0000000104040810 */ /* 0x000fc80007ffe0ff */
[----:B------:R-:W-:-:S04]  /*04e0*/  MOV R16, R4 ;  /* 0x0000000400107202 */ /* 0x000fc80000000f00 */
[----:B------:R-:W-:Y:S02]  /*04f0*/  @!P1 IADD3 R16, PT, PT, -R16, RZ, RZ ;  /* 0x000000ff10109210 */ /* 0x000fe40007ffe1ff */
[----:B------:R-:W-:-:S04]  /*0500*/  @!P2 LOP3.LUT R16, RZ, R0, RZ, 0x33, !PT ;  /* 0x00000000ff10a212 */ /* 0x000fc800078e33ff */
[C---:B------:R-:W-:Y:S02]  /*0510*/  IADD3 R2, PT, PT, -R16.reuse, RZ, RZ ;  /* 0x000000ff10027210 */ /* 0x040fe40007ffe1ff */
[----:B0-----:R-:W-:Y:S02]  /*0520*/  IADD3 R4, PT, PT, RZ, -R5, RZ ;  /* 0x80000005ff047210 */ /* 0x001fe40007ffe0ff */
[----:B------:R-:W-:Y:S01]  /*0530*/  SHF.L.U32 R18, R16, 0x3, RZ ;  /* 0x0000000310127819 */ /* 0x000fe200000006ff */
[----:B------:R-:W-:Y:S02]  /*0540*/  IMAD R6, R0, R2, R7 ;  /* 0x0000000200067224 */ /* 0x000fe400078e0207 */
[----:B------:R-:W-:Y:S02]  /*0550*/  IMAD R7, R4, R11, RZ ;  /* 0x0000000b04077224 */ /* 0x000fe400078e02ff */
[----:B------:R-:W-:Y:S02]  /*0560*/  HFMA2 R4, -RZ, RZ, 0, 0 ;  /* 0x00000000ff047431 */ /* 0x000fe400000001ff */
[----:B--2---:R-:W-:Y:S01]  /*0570*/  IMAD R16, R26, R19, R18 ;  /* 0x000000131a107224 */ /* 0x004fe200078e0212 */
[----:B------:R-:W-:-:S02]  /*0580*/  IABS R0, R6 ;  /* 0x0000000600007213 */ /* 0x000fc40000000000 */
        /* <DEDUP_REMOVED lines=14> */
[----:B------:R-:W-:Y:S02]  /*0670*/  MOV R5, R4 ;  /* 0x0000000400057202 */ /* 0x000fe40000000f00 */
[----:B------:R-:W-:Y:S02]  /*0680*/  MOV R4, RZ ;  /* 0x000000ff00047202 */ /* 0x000fe40000000f00 */
[----:B------:R-:W-:Y:S02]  /*0690*/  @!P1 IADD3 R5, PT, PT, -R5, RZ, RZ ;  /* 0x000000ff05059210 */ /* 0x000fe40007ffe1ff */
[----:B------:R-:W-:-:S04]  /*06a0*/  @!P2 LOP3.LUT R5, RZ, R17, RZ, 0x33, !PT ;  /* 0x00000011ff05a212 */ /* 0x000fc800078e33ff */
[----:B------:R-:W-:-:S05]  /*06b0*/  IADD3 R0, PT, PT, -R5, RZ, RZ ;  /* 0x000000ff05007210 */ /* 0x000fca0007ffe1ff */
[----:B------:R-:W-:Y:S01]  /*06c0*/  IMAD R17, R17, R0, R6 ;  /* 0x0000000011117224 */ /* 0x000fe200078e0206 */
[----:B------:R-:W-:Y:S01]  /*06d0*/  CS2R R6, SRZ ;  /* 0x0000000000067805 */ /* 0x000fe2000001ff00 */
[----:B------:R-:W2:Y:S03]  /*06e0*/  S2R R0, SR_TID.Y ;  /* 0x0000000000007919 */ /* 0x000ea60000002200 */
[----:B0-----:R-:W-:Y:S02]  /*06f0*/  LEA R17, R17, R2, 0x4 ;  /* 0x0000000211117211 */ /* 0x001fe400078e20ff */
[----:B--2---:R-:W-:-:S05]  /*0700*/  LEA R5, R5, R0, 0x3 ;  /* 0x0000000005057211 */ /* 0x004fca00078e18ff */
[----:B-1----:R-:W-:Y:S01]  /*0710*/  IMAD R16, R16, UR6, R5 ;  /* 0x0000000610107c24 */ /* 0x002fe2000f8e0205 */
[----:B---3--:R-:W-:Y:S06]  /*0720*/  BRA.U !UP0, `(.L_x_47) ;  /* 0x0000000d08147547 */ /* 0x008fec000b800000 */
[----:B------:R-:W-:Y:S01]  /*0730*/  IMAD R18, R18, UR6, R5 ;  /* 0x0000000612127c24 */ /* 0x000fe2000f8e0205 */
[----:B------:R-:W0:Y:S01]  /*0740*/  S2UR UR5, SR_CgaCtaId ;  /* 0x00000000000579c3 */ /* 0x000e220000008800 */
[----:B------:R-:W1:Y:S01]  /*0750*/  LDCU UR7, c[0x0][0x398] ;  /* 0x00007300ff0777ac */ /* 0x000e620008000800 */
[----:B------:R-:W-:Y:S02]  /*0760*/  MOV R28, RZ ;  /* 0x000000ff001c7202 */ /* 0x000fe40000000f00 */
[----:B------:R-:W-:Y:S01]  /*0770*/  IADD3 R19, PT, PT, R18, UR6, RZ ;  /* 0x0000000612137c10 */ /* 0x000fe2000fffe0ff */
[----:B------:R-:W-:-:S03]  /*0780*/  UMOV UR4, 0x400 ;  /* 0x0000040000047882 */ /* 0x000fc60000000000 */
[----:B------:R-:W-:-:S04]  /*0790*/  IADD3 R20, PT, PT, R19, UR6, RZ ;  /* 0x0000000613147c10 */ /* 0x000fc8000fffe0ff */
[----:B------:R-:W-:-:S04]  /*07a0*/  IADD3 R21, PT, PT, R20, UR6, RZ ;  /* 0x0000000614157c10 */ /* 0x000fc8000fffe0ff */
[----:B------:R-:W-:Y:S01]  /*07b0*/  IADD3 R22, PT, PT, R21, UR6, RZ ;  /* 0x0000000615167c10 */ /* 0x000fe2000fffe0ff */
[----:B-1----:R-:W-:-:S03]  /*07c0*/  IMAD R25, R26, UR7, R17 ;  /* 0x000000071a197c24 */ /* 0x002fc6000f8e0211 */
[----:B------:R-:W-:Y:S01]  /*07d0*/  IADD3 R23, PT, PT, R22, UR6, RZ ;  /* 0x0000000616177c10 */ /* 0x000fe2000fffe0ff */
[----:B0-----:R-:W-:-:S03]  /*07e0*/  ULEA UR4, UR5, UR4, 0x18 ;  /* 0x0000000405047291 */ /* 0x001fc6000f8ec0ff */
[----:B------:R-:W-:-:S04]  /*07f0*/  IADD3 R24, PT, PT, R23, UR6, RZ ;  /* 0x0000000617187c10 */ /* 0x000fc8000fffe0ff */
[----:B------:R-:W-:Y:S02]  /*0800*/  IADD3 R27, PT, PT, R24, UR6, RZ ;  /* 0x00000006181b7c10 */ /* 0x000fe4000fffe0ff */
[----:B------:R-:W-:Y:S01]  /*0810*/  LEA R26, R2, UR4, 0x2 ;  /* 0x00000004021a7c11 */ /* 0x000fe2000f8e10ff */
[----:B------:R-:W-:-:S06]  /*0820*/  UMOV UR4, URZ ;  /* 0x000000ff00047c82 */ /* 0x000fcc0008000000 */
.L_x_49:
[----:B------:R-:W0:Y:S01]  /*0830*/  LDC R48, c[0x0][0x3bc] ;  /* 0x0000ef00ff307b82 */ /* 0x000e220000000800 */
[----:B------:R-:W1:Y:S01]  /*0840*/  LDCU UR5, c[0x0][0x398] ;  /* 0x00007300ff0577ac */ /* 0x000e620008000800 */
[----:B------:R-:W-:Y:S01]  /*0850*/  IADD3 R42, PT, PT, R0, UR4, RZ ;  /* 0x00000004002a7c10 */ /* 0x000fe2000fffe0ff */
[----:B------:R-:W2:Y:S05]  /*0860*/  LDCU UR7, c[0x0][0x3a8] ;  /* 0x00007500ff0777ac */ /* 0x000eaa0008000800 */
[----:B------:R-:W3:Y:S01]  /*0870*/  LDC.64 R46, c[0x0][0x388] ;  /* 0x0000e200ff2e7b82 */ /* 0x000ee20000000a00 */
[----:B0-----:R-:W-:-:S05]  /*0880*/  IMAD R3, R42, R48, R25 ;  /* 0x000000302a037224 */ /* 0x001fca00078e0219 */
[----:B------:R-:W-:Y:S02]  /*0890*/  LEA R45, R48, R3, 0x3 ;  /* 0x00000003302d7211 */ /* 0x000fe400078e18ff */
[C---:B-1----:R-:W-:Y:S01]  /*08a0*/  IADD3 R5, PT, PT, R3.reuse, UR5, RZ ;  /* 0x0000000503057c10 */ /* 0x042fe2000fffe0ff */
[----:B---3--:R-:W-:-:S04]  /*08b0*/  IMAD.WIDE.U32 R48, R3, 0x4, R46 ;  /* 0x0000000403307825 */ /* 0x008fc800078e002e */
[C---:B------:R-:W-:Y:S01]  /*08c0*/  IMAD.WIDE.U32 R58, R45.reuse, 0x4, R46 ;  /* 0x000000042d3a7825 */ /* 0x040fe200078e002e */
[----:B------:R-:W-:Y:S01]  /*08d0*/  IADD3 R45, PT, PT, R45, UR5, RZ ;  /* 0x000000052d2d7c10 */ /* 0x000fe2000fffe0ff */
[----:B------:R0:W3:Y:S01]  /*08e0*/  LDG.E R3, desc[UR8][R48.64] ;  /* 0x0000000830037981 */ /* 0x0000e2000c1e1900 */
[----:B------:R-:W-:-:S03]  /*08f0*/  IADD3 R57, PT, PT, R5, UR5, RZ ;  /* 0x0000000505397c10 */ /* 0x000fc6000fffe0ff */
[----:B------:R1:W4:Y:S01]  /*0900*/  LDG.E R41, desc[UR8][R58.64] ;  /* 0x000000083a297981 */ /* 0x000322000c1e1900 */
[----:B0-----:R-:W-:-:S04]  /*0910*/  IMAD.WIDE.U32 R48, R5, 0x4, R46 ;  /* 0x0000000405307825 */ /* 0x001fc800078e002e */
[C-C-:B-1----:R-:W-:Y:S01]  /*0920*/  IMAD.WIDE.U32 R58, R45.reuse, 0x4, R46.reuse ;  /* 0x000000042d3a7825 */ /* 0x142fe200078e002e */
[----:B------:R-:W-:Y:S01]  /*0930*/  IADD3 R45, PT, PT, R45, UR5, RZ ;  /* 0x000000052d2d7c10 */ /* 0x000fe2000fffe0ff */
[----:B------:R0:W5:Y:S03]  /*0940*/  LDG.E R29, desc[UR8][R48.64] ;  /* 0x00000008301d7981 */ /* 0x000166000c1e1900 */
[----:B------:R-:W-:Y:S01]  /*0950*/  IADD3 R61, PT, PT, R45, UR5, RZ ;  /* 0x000000052d3d7c10 */ /* 0x000fe2000fffe0ff */
[----:B------:R1:W5:Y:S01]  /*0960*/  LDG.E R5, desc[UR8][R58.64] ;  /* 0x000000083a057981 */ /* 0x000362000c1e1900 */
[C---:B0-----:R-:W-:Y:S01]  /*0970*/  IMAD.WIDE.U32 R48, R57.reuse, 0x4, R46 ;  /* 0x0000000439307825 */ /* 0x041fe200078e002e */
[----:B------:R-:W-:-:S03]  /*0980*/  IADD3 R57, PT, PT, R57, UR5, RZ ;  /* 0x0000000539397c10 */ /* 0x000fc6000fffe0ff */
[--C-:B-1----:R-:W-:Y:S01]  /*0990*/  IMAD.WIDE.U32 R58, R45, 0x4, R46.reuse ;  /* 0x000000042d3a7825 */ /* 0x102fe200078e002e */
[----:B------:R0:W5:Y:S04]  /*09a0*/  LDG.E R42, desc[UR8][R48.64] ;  /* 0x00000008302a7981 */ /* 0x000168000c1e1900 */
[----:B------:R-:W5:Y:S01]  /*09b0*/  LDG.E R50, desc[UR8][R58.64] ;  /* 0x000000083a327981 */ /* 0x000f62000c1e1900 */
[----:B0-----:R-:W-:-:S04]  /*09c0*/  IMAD.WIDE.U32 R48, R57, 0x4, R46 ;  /* 0x0000000439307825 */ /* 0x001fc800078e002e */
[----:B------:R-:W-:Y:S01]  /*09d0*/  IMAD.WIDE.U32 R46, R61, 0x4, R46 ;  /* 0x000000043d2e7825 */ /* 0x000fe200078e002e */
[----:B------:R-:W5:Y:S04]  /*09e0*/  LDG.E R57, desc[UR8][R48.64] ;  /* 0x0000000830397981 */ /* 0x000f68000c1e1900 */
[----:B------:R0:W5:Y:S01]  /*09f0*/  LDG.E R58, desc[UR8][R46.64] ;  /* 0x000000082e3a7981 */ /* 0x000162000c1e1900 */
[----:B------:R-:W1:Y:S01]  /*0a00*/  S2UR UR6, SR_CgaCtaId ;  /* 0x00000000000679c3 */ /* 0x000e620000008800 */
[----:B------:R-:W-:-:S07]  /*0a10*/  UMOV UR5, 0x400 ;  /* 0x0000040000057882 */ /* 0x000fce0000000000 */
[----:B0-----:R-:W0:Y:S01]  /*0a20*/  LDC.64 R46, c[0x0][0x390] ;  /* 0x0000e400ff2e7b82 */ /* 0x001e220000000a00 */
[----:B-1----:R-:W-:-:S06]  /*0a30*/  ULEA UR10, UR6, UR5, 0x18 ;  /* 0x00000005060a7291 */ /* 0x002fcc000f8ec0ff */
[----:B------:R-:W-:-:S04]  /*0a40*/  LEA R45, R0, UR10, 0x8 ;  /* 0x0000000a002d7c11 */ /* 0x000fc8000f8e40ff */
[C---:B------:R-:W-:Y:S02]  /*0a50*/  LEA R61, R2.reuse, R45, 0x2 ;  /* 0x0000002d023d7211 */ /* 0x040fe400078e10ff */
[----:B------:R-:W-:-:S05]  /*0a60*/  IADD3 R45, PT, PT, R2, UR4, RZ ;  /* 0x00000004022d7c10 */ /* 0x000fca000fffe0ff */
[--C-:B--2---:R-:W-:Y:S02]  /*0a70*/  IMAD R49, R18, UR7, R45.reuse ;  /* 0x0000000712317c24 */ /* 0x104fe4000f8e022d */
[----:B------:R-:W-:Y:S02]  /*0a80*/  IMAD R59, R19, UR7, R45 ;  /* 0x00000007133b7c24 */ /* 0x000fe4000f8e022d */
[----:B0-----:R-:W-:Y:S01]  /*0a90*/  IMAD.WIDE.U32 R48, R49, 0x4, R46 ;  /* 0x0000000431307825 */ /* 0x001fe200078e002e */
[----:B---3--:R0:W-:Y:S04]  /*0aa0*/  STS [R61], R3 ;  /* 0x000000033d007388 */ /* 0x0081e80000000800 */
[----:B----4-:R1:W-:Y:S04]  /*0ab0*/  STS [R61+0x800], R41 ;  /* 0x000800293d007388 */ /* 0x0103e80000000800 */
[----:B0-----:R0:W2:Y:S01]  /*0ac0*/  LDG.E R3, desc[UR8][R48.64] ;  /* 0x0000000830037981 */ /* 0x0010a2000c1e1900 */
[----:B-1----:R-:W-:-:S03]  /*0ad0*/  IMAD R41, R20, UR7, R45 ;  /* 0x0000000714297c24 */ /* 0x002fc6000f8e022d */
[----:B-----5:R1:W-:Y:S01]  /*0ae0*/  STS [R61+0x40], R29 ;  /* 0x0000401d3d007388 */ /* 0x0203e20000000800 */
[----:B0-----:R-:W-:-:S03]  /*0af0*/  IMAD.WIDE.U32 R48, R41, 0x4, R46 ;  /* 0x0000000429307825 */ /* 0x001fc600078e002e */
[----:B------:R-:W-:Y:S01]  /*0b00*/  STS [R61+0x840], R5 ;  /* 0x000840053d007388 */ /* 0x000fe20000000800 */
[----:B------:R-:W-:-:S03]  /*0b10*/  IMAD R41, R21, UR7, R45 ;  /* 0x0000000715297c24 */ /* 0x000fc6000f8e022d */
[----:B-1----:R0:W3:Y:S04]  /*0b20*/  LDG.E R29, desc[UR8][R48.64] ;  /* 0x00000008301d7981 */ /* 0x0020e8000c1e1900 */
[----:B------:R1:W-:Y:S04]  /*0b30*/  STS [R61+0x80], R42 ;  /* 0x0000802a3d007388 */ /* 0x0003e80000000800 */
[----:B------:R-:W-:Y:S01]  /*0b40*/  STS [R61+0x880], R50 ;  /* 0x000880323d007388 */ /* 0x000fe20000000800 */
[----:B-1----:R-:W-:-:S03]  /*0b50*/  IMAD R42, R22, UR7, R45 ;  /* 0x00000007162a7c24 */ /* 0x002fc6000f8e022d */
[----:B------:R1:W-:Y:S01]  /*0b60*/  STS [R61+0x8c0], R58 ;  /* 0x0008c03a3d007388 */ /* 0x0003e20000000800 */
[----:B0-----:R-:W-:-:S03]  /*0b70*/  IMAD.WIDE.U32 R48, R42, 0x4, R46 ;  /* 0x000000042a307825 */ /* 0x001fc600078e002e */
[----:B------:R0:W-:Y:S04]  /*0b80*/  STS [R61+0xc0], R57 ;  /* 0x0000c0393d007388 */ /* 0x0001e80000000800 */
[----:B------:R-:W4:Y:S01]  /*0b90*/  LDG.E R42, desc[UR8][R48.64] ;  /* 0x00000008302a7981 */ /* 0x000f22000c1e1900 */
[----:B-1----:R-:W-:-:S05]  /*0ba0*/  IMAD.WIDE.U32 R58, R59, 0x4, R46 ;  /* 0x000000043b3a7825 */ /* 0x002fca00078e002e */
[----:B------:R1:W5:Y:S01]  /*0bb0*/  LDG.E R5, desc[UR8][R58.64] ;  /* 0x000000083a057981 */ /* 0x000362000c1e1900 */
[--C-:B0-----:R-:W-:Y:S02]  /*0bc0*/  IMAD R57, R23, UR7, R45.reuse ;  /* 0x0000000717397c24 */ /* 0x101fe4000f8e022d */
[--C-:B------:R-:W-:Y:S02]  /*0bd0*/  IMAD R61, R24, UR7, R45.reuse ;  /* 0x00000007183d7c24 */ /* 0x100fe4000f8e022d */
[----:B------:R-:W-:Y:S02]  /*0be0*/  IMAD R45, R27, UR7, R45 ;  /* 0x000000071b2d7c24 */ /* 0x000fe4000f8e022d */
[----:B-1----:R-:W-:-:S04]  /*0bf0*/  IMAD.WIDE.U32 R58, R41, 0x4, R46 ;  /* 0x00000004293a7825 */ /* 0x002fc800078e002e */
[--C-:B------:R-:W-:Y:S01]  /*0c00*/  IMAD.WIDE.U32 R48, R61, 0x4, R46.reuse ;  /* 0x000000043d307825 */ /* 0x100fe200078e002e */
[----:B------:R0:W5:Y:S04]  /*0c10*/  LDG.E R41, desc[UR8][R58.64] ;  /* 0x000000083a297981 */ /* 0x000168000c1e1900 */
[----:B------:R-:W5:Y:S01]  /*0c20*/  LDG.E R61, desc[UR8][R48.64] ;  /* 0x00000008303d7981 */ /* 0x000f62000c1e1900 */
[----:B0-----:R-:W-:-:S04]  /*0c30*/  IMAD.WIDE.U32 R58, R57, 0x4, R46 ;  /* 0x00000004393a7825 */ /* 0x001fc800078e002e */
[----:B------:R-:W-:Y:S01]  /*0c40*/  IMAD.WIDE.U32 R46, R45, 0x4, R46 ;  /* 0x000000042d2e7825 */ /* 0x000fe200078e002e */
[----:B------:R-:W5:Y:S05]  /*0c50*/  LDG.E R57, desc[UR8][R58.64] ;  /* 0x000000083a397981 */ /* 0x000f6a000c1e1900 */
[----:B------:R-:W5:Y:S01]  /*0c60*/  LDG.E R47, desc[UR8][R46.64] ;  /* 0x000000082e2f7981 */ /* 0x000f62000c1e1900 */
[----:B------:R-:W-:-:S04]  /*0c70*/  UIADD3 UR5, UPT, UPT, UR5, 0x1000, URZ ;  /* 0x0000100005057890 */ /* 0x000fc8000fffe0ff */
[----:B------:R-:W-:Y:S01]  /*0c80*/  ULEA UR5, UR6, UR5, 0x18 ;  /* 0x0000000506057291 */ /* 0x000fe2000f8ec0ff */
[----:B------:R-:W0:Y:S05]  /*0c90*/  LDCU UR6, c[0x0][0x3cc] ;  /* 0x00007980ff0677ac */ /* 0x000e2a0008000800 */
[----:B------:R-:W-:-:S04]  /*0ca0*/  LEA R45, R2, UR5, 0x8 ;  /* 0x00000005022d7c11 */ /* 0x000fc8000f8e40ff */
[----:B------:R-:W-:Y:S01]  /*0cb0*/  LEA R50, R0, R45, 0x2 ;  /* 0x0000002d00327211 */ /* 0x000fe200078e10ff */
[----:B------:R-:W-:-:S04]  /*0cc0*/  UIADD3 UR4, UPT, UPT, UR4, 0x10, URZ ;  /* 0x0000001004047890 */ /* 0x000fc8000fffe0ff */
[----:B0-----:R-:W-:Y:S01]  /*0cd0*/  UISETP.GE.AND UP1, UPT, UR4, UR6, UPT ;  /* 0x000000060400728c */ /* 0x001fe2000bf26270 */
[----:B--2---:R0:W-:Y:S04]  /*0ce0*/  STS [R50], R3 ;  /* 0x0000000332007388 */ /* 0x0041e80000000800 */
[----:B---3--:R1:W-:Y:S01]  /*0cf0*/  STS [R50+0x40], R29 ;  /* 0x0000401d32007388 */ /* 0x0083e20000000800 */
[----:B0-----:R-:W-:Y:S01]  /*0d00*/  LEA R3, R0, UR5, 0x2 ;  /* 0x0000000500037c11 */ /* 0x001fe2000f8e10ff */
[----:B------:R-:W-:-:S03]  /*0d10*/  UMOV UR5, 0x100 ;  /* 0x0000010000057882 */ /* 0x000fc60000000000 */
[----:B------:R-:W-:Y:S01]  /*0d20*/  IADD3 R3, PT, PT, R3, 0x100, RZ ;  /* 0x0000010003037810 */ /* 0x000fe20007ffe0ff */
[----:B----4-:R1:W-:Y:S04]  /*0d30*/  STS [R50+0x80], R42 ;  /* 0x0000802a32007388 */ /* 0x0103e80000000800 */
[----:B-----5:R1:W-:Y:S04]  /*0d40*/  STS [R50+0x20], R5 ;  /* 0x0000200532007388 */ /* 0x0203e80000000800 */
[----:B------:R1:W-:Y:S04]  /*0d50*/  STS [R50+0x60], R41 ;  /* 0x0000602932007388 */ /* 0x0003e80000000800 */
[----:B------:R1:W-:Y:S04]  /*0d60*/  STS [R50+0xc0], R61 ;  /* 0x0000c03d32007388 */ /* 0x0003e80000000800 */
[----:B------:R1:W-:Y:S04]  /*0d70*/  STS [R50+0xa0], R57 ;  /* 0x0000a03932007388 */ /* 0x0003e80000000800 */
[----:B------:R1:W-:Y:S01]  /*0d80*/  STS [R50+0xe0], R47 ;  /* 0x0000e02f32007388 */ /* 0x0003e20000000800 */
[----:B------:R-:W-:Y:S06]  /*0d90*/  BAR.SYNC.DEFER_BLOCKING 0x0 ;  /* 0x0000000000007b1d */ /* 0x000fec0000010000 */
.L_x_48:
[----:B------:R-:W-:Y:S04]  /*0da0*/  LDS R49, [R3+-0x100] ;  /* 0xffff000003317984 */ /* 0x000fe80000000800 */
[----:B-1----:R-:W0:Y:S04]  /*0db0*/  LDS R57, [R26+UR5+-0x100] ;  /* 0xffff00051a397984 */ /* 0x002e280008000800 */
[----:B------:R-:W1:Y:S04]  /*0dc0*/  LDS R48, [R3+-0xe0] ;  /* 0xffff200003307984 */ /* 0x000e680000000800 */
[----:B------:R-:W2:Y:S04]  /*0dd0*/  LDS R47, [R3+-0xc0] ;  /* 0xffff4000032f7984 */ /* 0x000ea80000000800 */
[----:B------:R-:W3:Y:S04]  /*0de0*/  LDS R42, [R3+-0xa0] ;  /* 0xffff6000032a7984 */ /* 0x000ee80000000800 */
[----:B------:R-:W4:Y:S04]  /*0df0*/  LDS R41, [R3+-0x80] ;  /* 0xffff800003297984 */ /* 0x000f280000000800 */
[----:B------:R-:W5:Y:S04]  /*0e00*/  LDS R46, [R3+-0x60] ;  /* 0xffffa000032e7984 */ /* 0x000f680000000800 */
[----:B------:R-:W5:Y:S04]  /*0e10*/  LDS R45, [R3+-0x40] ;  /* 0xffffc000032d7984 */ /* 0x000f680000000800 */
[----:B------:R-:W5:Y:S04]  /*0e20*/  LDS R29, [R3+-0x20] ;  /* 0xffffe000031d7984 */ /* 0x000f680000000800 */
[----:B------:R-:W5:Y:S04]  /*0e30*/  LDS R5, [R26+UR5+-0xc0] ;  /* 0xffff40051a057984 */ /* 0x000f680008000800 */
[----:B------:R-:W5:Y:S04]  /*0e40*/  LDS R50, [R26+UR5+-0x80] ;  /* 0xffff80051a327984 */ /* 0x000f680008000800 */
[----:B------:R-:W5:Y:S01]  /*0e50*/  LDS R59, [R26+UR5+-0x40] ;  /* 0xffffc0051a3b7984 */ /* 0x000f620008000800 */
[-C--:B0-----:R-:W-:Y:S01]  /*0e60*/  FFMA R56, R49, R57.reuse, R56 ;  /* 0x0000003931387223 */ /* 0x081fe20000000038 */
[-C--:B-1----:R-:W-:Y:S01]  /*0e70*/  FFMA R53, R48, R57.reuse, R53 ;  /* 0x0000003930357223 */ /* 0x082fe20000000035 */
[-C--:B--2---:R-:W-:Y:S01]  /*0e80*/  FFMA R4, R47, R57.reuse, R4 ;  /* 0x000000392f047223 */ /* 0x084fe20000000004 */
[-C--:B---3--:R-:W-:Y:S01]  /*0e90*/  FFMA R14, R42, R57.reuse, R14 ;  /* 0x000000392a0e7223 */ /* 0x088fe2000000000e */
[-C--:B----4-:R-:W-:Y:S01]  /*0ea0*/  FFMA R12, R41, R57.reuse, R12 ;  /* 0x00000039290c7223 */ /* 0x090fe2000000000c */
[-C--:B-----5:R-:W-:Y:S01]  /*0eb0*/  FFMA R10, R46, R57.reuse, R10 ;  /* 0x000000392e0a7223 */ /* 0x0a0fe2000000000a */
[-C--:B------:R-:W-:Y:S01]  /*0ec0*/  FFMA R8, R45, R57.reuse, R8 ;  /* 0x000000392d087223 */ /* 0x080fe20000000008 */
[----:B------:R-:W-:Y:S01]  /*0ed0*/  FFMA R6, R29, R57, R6 ;  /* 0x000000391d067223 */ /* 0x000fe20000000006 */
[-C--:B------:R-:W-:Y:S01]  /*0ee0*/  FFMA R58, R49, R5.reuse, R55 ;  /* 0x00000005313a7223 */ /* 0x080fe20000000037 */
[-C--:B------:R-:W-:Y:S01]  /*0ef0*/  FFMA R57, R48, R5.reuse, R52 ;  /* 0x0000000530397223 */ /* 0x080fe20000000034 */
[-C--:B------:R-:W-:Y:S01]  /*0f00*/  FFMA R15, R47, R5.reuse, R15 ;  /* 0x000000052f0f7223 */ /* 0x080fe2000000000f */
[-C--:B------:R-:W-:Y:S01]  /*0f10*/  FFMA R13, R42, R5.reuse, R13 ;  /* 0x000000052a0d7223 */ /* 0x080fe2000000000d */
[-C--:B------:R-:W-:Y:S01]  /*0f20*/  FFMA R11, R41, R5.reuse, R11 ;  /* 0x00000005290b7223 */ /* 0x080fe2000000000b */
[-C--:B------:R-:W-:Y:S01]  /*0f30*/  FFMA R9, R46, R5.reuse, R9 ;  /* 0x000000052e097223 */ /* 0x080fe20000000009 */
        /* <DEDUP_REMOVED lines=17> */
[----:B------:R-:W-:Y:S01]  /*1050*/  LDS R41, [R3] ;  /* 0x0000000003297984 */ /* 0x000fe20000000800 */
[----:B------:R-:W-:-:S03]  /*1060*/  FFMA R29, R29, R59, R28 ;  /* 0x0000003b1d1d7223 */ /* 0x000fc6000000001c */
[----:B------:R-:W0:Y:S04]  /*1070*/  LDS R55, [R26+UR5] ;  /* 0x000000051a377984 */ /* 0x000e280008000800 */
[----:B------:R-:W1:Y:S04]  /*1080*/  LDS R42, [R3+0x20] ;  /* 0x00002000032a7984 */ /* 0x000e680000000800 */
[----:B------:R-:W2:Y:S04]  /*1090*/  LDS R45, [R3+0x40] ;  /* 0x00004000032d7984 */ /* 0x000ea80000000800 */
[----:B------:R-:W3:Y:S04]  /*10a0*/  LDS R46, [R3+0x60] ;  /* 0x00006000032e7984 */ /* 0x000ee80000000800 */
[----:B------:R-:W4:Y:S04]  /*10b0*/  LDS R47, [R3+0x80] ;  /* 0x00008000032f7984 */ /* 0x000f280000000800 */
[----:B------:R-:W5:Y:S04]  /*10c0*/  LDS R48, [R3+0xa0] ;  /* 0x0000a00003307984 */ /* 0x000f680000000800 */
[----:B------:R-:W5:Y:S04]  /*10d0*/  LDS R49, [R3+0xc0] ;  /* 0x0000c00003317984 */ /* 0x000f680000000800 */
[----:B------:R0:W5:Y:S04]  /*10e0*/  LDS R50, [R3+0xe0] ;  /* 0x0000e00003327984 */ /* 0x0001680000000800 */
[----:B------:R-:W5:Y:S04]  /*10f0*/  LDS R60, [R26+UR5+0x40] ;  /* 0x000040051a3c7984 */ /* 0x000f680008000800 */
[----:B------:R-:W5:Y:S01]  /*1100*/  LDS R28, [R26+UR5+0xc0] ;  /* 0x0000c0051a1c7984 */ /* 0x000f620008000800 */
[----:B0-----:R-:W-:-:S03]  /*1110*/  IADD3 R3, PT, PT, R3, 0x200, RZ ;  /* 0x0000020003037810 */ /* 0x001fc60007ffe0ff */
[----:B------:R-:W0:Y:S01]  /*1120*/  LDS R59, [R26+UR5+0x80] ;  /* 0x000080051a3b7984 */ /* 0x000e220008000800 */
[----:B------:R-:W-:Y:S01]  /*1130*/  UIADD3 UR5, UPT, UPT, UR5, 0x200, URZ ;  /* 0x0000020005057890 */ /* 0x000fe2000fffe0ff */
[-C--:B------:R-:W-:Y:S01]  /*1140*/  FFMA R56, R41, R55.reuse, R56 ;  /* 0x0000003729387223 */ /* 0x080fe20000000038 */
[-C--:B-1----:R-:W-:Y:S02]  /*1150*/  FFMA R53, R42, R55.reuse, R53 ;  /* 0x000000372a357223 */ /* 0x082fe40000000035 */
[----:B------:R-:W-:Y:S01]  /*1160*/  UISETP.NE.AND UP0, UPT, UR5, 0x1100, UPT ;  /* 0x000011000500788c */ /* 0x000fe2000bf05270 */
        /* <DEDUP_REMOVED lines=20> */
[----:B------:R-:W-:Y:S01]  /*12b0*/  FFMA R60, R50, R60, R5 ;  /* 0x0000003c323c7223 */ /* 0x000fe20000000005 */
[-C--:B0-----:R-:W-:Y:S01]  /*12c0*/  FFMA R54, R41, R59.reuse, R54 ;  /* 0x0000003b29367223 */ /* 0x081fe20000000036 */
[-C--:B------:R-:W-:Y:S01]  /*12d0*/  FFMA R51, R42, R59.reuse, R51 ;  /* 0x0000003b2a337223 */ /* 0x080fe20000000033 */
[-C--:B------:R-:W-:Y:S01]  /*12e0*/  FFMA R30, R45, R59.reuse, R30 ;  /* 0x0000003b2d1e7223 */ /* 0x080fe2000000001e */
[-C--:B------:R-:W-:Y:S01]  /*12f0*/  FFMA R31, R46, R59.reuse, R31 ;  /* 0x0000003b2e1f7223 */ /* 0x080fe2000000001f */
[-C--:B------:R-:W-:Y:S01]  /*1300*/  FFMA R32, R47, R59.reuse, R32 ;  /* 0x0000003b2f207223 */ /* 0x080fe20000000020 */
[-C--:B------:R-:W-:Y:S01]  /*1310*/  FFMA R33, R48, R59.reuse, R33 ;  /* 0x0000003b30217223 */ /* 0x080fe20000000021 */
[-C--:B------:R-:W-:Y:S01]  /*1320*/  FFMA R34, R49, R59.reuse, R34 ;  /* 0x0000003b31227223 */ /* 0x080fe20000000022 */
[C---:B------:R-:W-:Y:S01]  /*1330*/  FFMA R35, R50.reuse, R59, R35 ;  /* 0x0000003b32237223 */ /* 0x040fe20000000023 */
[----:B------:R-:W-:Y:S01]  /*1340*/  FFMA R28, R50, R28, R29 ;  /* 0x0000001c321c7223 */ /* 0x000fe2000000001d */
[----:B------:R-:W-:Y:S06]  /*1350*/  BRA.U UP0, `(.L_x_48) ;  /* 0xfffffff900907547 */ /* 0x000fec000b83ffff */
[----:B------:R-:W-:Y:S06]  /*1360*/  BAR.SYNC.DEFER_BLOCKING 0x0 ;  /* 0x0000000000007b1d */ /* 0x000fec0000010000 */
[----:B------:R-:W-:Y:S05]  /*1370*/  BRA.U !UP1, `(.L_x_49) ;  /* 0xfffffff5092c7547 */ /* 0x000fea000b83ffff */
.L_x_47:
[----:B------:R-:W0:Y:S01]  /*1380*/  LDC.64 R24, c[0x0][0x380] ;  /* 0x0000e000ff187b82 */ /* 0x000e220000000a00 */
[----:B------:R-:W1:Y:S07]  /*1390*/  LDCU UR4, c[0x0][0x398] ;  /* 0x00007300ff0477ac */ /* 0x000e6e0008000800 */
[----:B------:R-:W2:Y:S08]  /*13a0*/  LDC R29, c[0x0][0x3c8] ;  /* 0x0000f200ff1d7b82 */ /* 0x000eb00000000800 */
[----:B------:R-:W3:Y:S01]  /*13b0*/  LDC R5, c[0x0][0x3c4] ;  /* 0x0000f100ff057b82 */ /* 0x000ee20000000800 */
[----:B-1----:R-:W-:-:S04]  /*13c0*/  IMAD R17, R16, UR4, R17 ;  /* 0x0000000410117c24 */ /* 0x002fc8000f8e0211 */
[----:B0-----:R-:W-:-:S05]  /*13d0*/  IMAD.WIDE R24, R17, 0x4, R24 ;  /* 0x0000000411187825 */ /* 0x001fca00078e0218 */
[----:B------:R-:W-:Y:S01]  /*13e0*/  STG.E desc[UR8][R24.64], R56 ;  /* 0x0000003818007986 */ /* 0x000fe2000c101908 */
[----:B--2---:R-:W-:-:S04]  /*13f0*/  IMAD.WIDE R18, R29, 0x4, R24 ;  /* 0x000000041d127825 */ /* 0x004fc800078e0218 */
[----:B------:R-:W-:-:S04]  /*1400*/  IMAD.WIDE R2, R29, 0x4, R18 ;  /* 0x000000041d027825 */ /* 0x000fc800078e0212 */
[----:B---3--:R-:W-:-:S04]  /*1410*/  IMAD.WIDE R22, R5, 0x4, R24 ;  /* 0x0000000405167825 */ /* 0x008fc800078e0218 */
[----:B------:R-:W-:Y:S01]  /*1420*/  IMAD.WIDE R46, R29, 0x4, R2 ;  /* 0x000000041d2e7825 */ /* 0x000fe200078e0202 */
[----:B------:R0:W-:Y:S03]  /*1430*/  STG.E desc[UR8][R22.64], R55 ;  /* 0x0000003716007986 */ /* 0x0001e6000c101908 */
[----:B------:R-:W-:-:S04]  /*1440*/  IMAD.WIDE R20, R5, 0x4, R22 ;  /* 0x0000000405147825 */ /* 0x000fc800078e0216 */
[C---:B------:R-:W-:Y:S01]  /*1450*/  IMAD.WIDE R16, R5.reuse, 0x4, R18 ;  /* 0x0000000405107825 */ /* 0x040fe200078e0212 */
[----:B------:R1:W-:Y:S03]  /*1460*/  STG.E desc[UR8][R20.64], R54 ;  /* 0x0000003614007986 */ /* 0x0003e6000c101908 */
[----:B------:R-:W-:-:S04]  /*1470*/  IMAD.WIDE R26, R5, 0x4, R20 ;  /* 0x00000004051a7825 */ /* 0x000fc800078e0214 */
[----:B0-----:R-:W-:Y:S01]  /*1480*/  IMAD.WIDE R22, R29, 0x4, R46 ;  /* 0x000000041d167825 */ /* 0x001fe200078e022e */
[----:B------:R0:W-:Y:S03]  /*1490*/  STG.E desc[UR8][R26.64], R36 ;  /* 0x000000241a007986 */ /* 0x0001e6000c101908 */
[C---:B------:R-:W-:Y:S01]  /*14a0*/  IMAD.WIDE R58, R5.reuse, 0x4, R16 ;  /* 0x00000004053a7825 */ /* 0x040fe200078e0210 */
[----:B------:R-:W-:Y:S03]  /*14b0*/  STG.E desc[UR8][R18.64], R53 ;  /* 0x0000003512007986 */ /* 0x000fe6000c101908 */
[C---:B------:R-:W-:Y:S01]  /*14c0*/  IMAD.WIDE R48, R5.reuse, 0x4, R2 ;  /* 0x0000000405307825 */ /* 0x040fe200078e0202 */
[----:B------:R2:W-:Y:S03]  /*14d0*/  STG.E desc[UR8][R16.64], R52 ;  /* 0x0000003410007986 */ /* 0x0005e6000c101908 */
[----:B-1----:R-:W-:Y:S01]  /*14e0*/  IMAD.WIDE R20, R5, 0x4, R46 ;  /* 0x0000000405147825 */ /* 0x002fe200078e022e */
[----:B------:R1:W-:Y:S03]  /*14f0*/  STG.E desc[UR8][R58.64], R51 ;  /* 0x000000333a007986 */ /* 0x0003e6000c101908 */
[----:B0-----:R-:W-:-:S04]  /*1500*/  IMAD.WIDE R26, R29, 0x4, R22 ;  /* 0x000000041d1a7825 */ /* 0x001fc800078e0216 */
[----:B------:R-:W-:-:S04]  /*1510*/  IMAD.WIDE R24, R5, 0x4, R48 ;  /* 0x0000000405187825 */ /* 0x000fc800078e0230 */
[----:B--2---:R-:W-:-:S04]  /*1520*/  IMAD.WIDE R16, R5, 0x4, R58 ;  /* 0x0000000405107825 */ /* 0x004fc800078e023a */
[----:B------:R-:W-:Y:S01]  /*1530*/  IMAD.WIDE R52, R5, 0x4, R22 ;  /* 0x0000000405347825 */ /* 0x000fe200078e0216 */
[----:B------:R0:W-:Y:S03]  /*1540*/  STG.E desc[UR8][R16.64], R37 ;  /* 0x0000002510007986 */ /* 0x0001e6000c101908 */
[----:B-1----:R-:W-:Y:S01]  /*1550*/  IMAD.WIDE R50, R29, 0x4, R26 ;  /* 0x000000041d327825 */ /* 0x002fe200078e021a */
[----:B------:R1:W-:Y:S03]  /*1560*/  STG.E desc[UR8][R2.64], R4 ;  /* 0x0000000402007986 */ /* 0x0003e6000c101908 */
[C---:B------:R-:W-:Y:S01]  /*1570*/  IMAD.WIDE R54, R5.reuse, 0x4, R24 ;  /* 0x0000000405367825 */ /* 0x040fe200078e0218 */
[----:B------:R-:W-:Y:S03]  /*1580*/  STG.E desc[UR8][R48.64], R15 ;  /* 0x0000000f30007986 */ /* 0x000fe6000c101908 */
[----:B------:R-:W-:Y:S01]  /*1590*/  IMAD.WIDE R18, R5, 0x4, R20 ;  /* 0x0000000405127825 */ /* 0x000fe200078e0214 */
[----:B------:R2:W-:Y:S03]  /*15a0*/  STG.E desc[UR8][R24.64], R30 ;  /* 0x0000001e18007986 */ /* 0x0005e6000c101908 */
[----:B0-----:R-:W-:Y:S01]  /*15b0*/  IMAD.WIDE R16, R29, 0x4, R50 ;  /* 0x000000041d107825 */ /* 0x001fe200078e0232 */
[----:B------:R-:W-:Y:S03]  /*15c0*/  STG.E desc[UR8][R54.64], R38 ;  /* 0x0000002636007986 */ /* 0x000fe6000c101908 */
[C---:B-1----:R-:W-:Y:S01]  /*15d0*/  IMAD.WIDE R2, R5.reuse, 0x4, R52 ;  /* 0x0000000405027825 */ /* 0x042fe200078e0234 */
[----:B------:R-:W-:Y:S03]  /*15e0*/  STG.E desc[UR8][R46.64], R14 ;  /* 0x0000000e2e007986 */ /* 0x000fe6000c101908 */
[C---:B------:R-:W-:Y:S01]  /*15f0*/  IMAD.WIDE R56, R5.reuse, 0x4, R18 ;  /* 0x0000000405387825 */ /* 0x040fe200078e0212 */
[----:B------:R0:W-:Y:S03]  /*1600*/  STG.E desc[UR8][R20.64], R13 ;  /* 0x0000000d14007986 */ /* 0x0001e6000c101908 */
[C---:B--2---:R-:W-:Y:S01]  /*1610*/  IMAD.WIDE R24, R5.reuse, 0x4, R26 ;  /* 0x0000000405187825 */ /* 0x044fe200078e021a */
[----:B------:R1:W-:Y:S03]  /*1620*/  STG.E desc[UR8][R18.64], R31 ;  /* 0x0000001f12007986 */ /* 0x0003e6000c101908 */
[C---:B------:R-:W-:Y:S01]  /*1630*/  IMAD.WIDE R36, R5.reuse, 0x4, R50 ;  /* 0x0000000405247825 */ /* 0x040fe200078e0232 */
[----:B------:R-:W-:Y:S03]  /*1640*/  STG.E desc[UR8][R56.64], R39 ;  /* 0x0000002738007986 */ /* 0x000fe6000c101908 */
[C---:B------:R-:W-:Y:S01]  /*1650*/  IMAD.WIDE R48, R5.reuse, 0x4, R2 ;  /* 0x0000000405307825 */ /* 0x040fe200078e0202 */
[----:B------:R2:W-:Y:S03]  /*1660*/  STG.E desc[UR8][R22.64], R12 ;  /* 0x0000000c16007986 */ /* 0x0005e6000c101908 */
[C---:B0-----:R-:W-:Y:S01]  /*1670*/  IMAD.WIDE R20, R5.reuse, 0x4, R24 ;  /* 0x0000000405147825 */ /* 0x041fe200078e0218 */
[----:B------:R-:W-:Y:S03]  /*1680*/  STG.E desc[UR8][R52.64], R11 ;  /* 0x0000000b34007986 */ /* 0x000fe6000c101908 */
[C---:B------:R-:W-:Y:S01]  /*1690*/  IMAD.WIDE R14, R5.reuse, 0x4, R16 ;  /* 0x00000004050e7825 */ /* 0x040fe200078e0210 */
[----:B------:R-:W-:Y:S03]  /*16a0*/  STG.E desc[UR8][R2.64], R32 ;  /* 0x0000002002007986 */ /* 0x000fe6000c101908 */
[C---:B-1----:R-:W-:Y:S01]  /*16b0*/  IMAD.WIDE R18, R5.reuse, 0x4, R36 ;  /* 0x0000000405127825 */ /* 0x042fe200078e0224 */
[----:B------:R-:W-:Y:S03]  /*16c0*/  STG.E desc[UR8][R48.64], R40 ;  /* 0x0000002830007986 */ /* 0x000fe6000c101908 */
[C---:B--2---:R-:W-:Y:S01]  /*16d0*/  IMAD.WIDE R12, R5.reuse, 0x4, R20 ;  /* 0x00000004050c7825 */ /* 0x044fe200078e0214 */
        /* <DEDUP_REMOVED lines=16> */
.L_x_50:
        /* <DEDUP_REMOVED lines=10> */
.L_x_54:


//--------------------- .nv.shared._Z11kernel__4_1PfS_S_iiiiiiiiiiiiii --------------------------
	.section	.nv.shared._Z11kernel__4_1PfS_S_iiiiiiiiiiiiii,"aw",@nobits
	.sectionflags	@""
	.align	4
.nv.shared._Z11kernel__4_1PfS_S_iiiiiiiiiiiiii:
	.zero		9216


//--------------------- .nv.shared.reserved.0     --------------------------
	.section	.nv.shared.reserved.0,"aw",@nobits
	.weak		__nv_reservedSMEM_offset_0_alias
	.size		__nv_reservedSMEM_offset_0_alias, 0, 64
	.other		__nv_reservedSMEM_offset_0_alias,@"STO_CUDA_RESERVED_SHARED STV_DEFAULT"
__nv_reservedSMEM_offset_0_alias:
	.zero		0
	.zero		64


//--------------------- .nv.shared._Z11kernel__3_1PfS_S_iiiiiiiiiiiiii --------------------------
	.section	.nv.shared._Z11kernel__3_1PfS_S_iiiiiiiiiiiiii,"aw",@nobits
	.sectionflags	@""
	.align	4
.nv.shared._Z11kernel__3_1PfS_S_iiiiiiiiiiiiii:
	.zero		9216


//--------------------- .nv.shared._Z11kernel__2_1PfS_S_iiiiiiiiiiiiii --------------------------
	.section	.nv.shared._Z11kernel__2_1PfS_S_iiiiiiiiiiiiii,"aw",@nobits
	.sectionflags	@""
	.align	4
.nv.shared._Z11kernel__2_1PfS_S_iiiiiiiiiiiiii:
	.zero		9216


//--------------------- .nv.shared._Z11kernel__1_1PfS_S_iiiiiiiiiiiiii --------------------------
	.section	.nv.shared._Z11kernel__1_1PfS_S_iiiiiiiiiiiiii,"aw",@nobits
	.sectionflags	@""
	.align	4
.nv.shared._Z11kernel__1_1PfS_S_iiiiiiiiiiiiii:
	.zero		9216


//--------------------- .nv.constant0._Z11kernel__4_1PfS_S_iiiiiiiiiiiiii --------------------------
	.section	.nv.constant0._Z11kernel__4_1PfS_S_iiiiiiiiiiiiii,"a",@progbits
	.sectionflags	@""
	.align	4
.nv.constant0._Z11kernel__4_1PfS_S_iiiiiiiiiiiiii:
	.zero		976


//--------------------- .nv.constant0._Z11kernel__3_1PfS_S_iiiiiiiiiiiiii --------------------------
	.section	.nv.constant0._Z11kernel__3_1PfS_S_iiiiiiiiiiiiii,"a",@progbits
	.sectionflags	@""
	.align	4
.nv.constant0._Z11kernel__3_1PfS_S_iiiiiiiiiiiiii:
	.zero		976


//--------------------- .nv.constant0._Z11kernel__2_1PfS_S_iiiiiiiiiiiiii --------------------------
	.section	.nv.constant0._Z11kernel__2_1PfS_S_iiiiiiiiiiiiii,"a",@progbits
	.sectionflags	@""
	.align	4
.nv.constant0._Z11kernel__2_1PfS_S_iiiiiiiiiiiiii:
	.zero		976


//--------------------- .nv.constant0._Z11kernel__1_1PfS_S_iiiiiiiiiiiiii --------------------------
	.section	.nv.constant0._Z11kernel__1_1PfS_S_iiiiiiiiiiiiii,"a",@progbits
	.sectionflags	@""
	.align	4
.nv.constant0._Z11kernel__1_1PfS_S_iiiiiiiiiiiiii:
	.zero		976


//--------------------- SYMBOLS --------------------------

	.type		.nv.reservedSmem.offset0,@object
	.size		.nv.reservedSmem.offset0,0x4
	.type		.nv.reservedSmem.cap,@object
	.size		.nv.reservedSmem.cap,0x4
